	.target	sm_90a

	.elftype	@"ET_EXEC"


//--------------------- .note.nv.tkinfo           --------------------------
	.section	.note.nv.tkinfo,"",@"SHT_NOTE"
	.sectionflags	@"SHF_NOTE_NV_TKINFO"
	.tkinfo
        /*0018*/ 	.word	0x00000002
        /*0030*/ 	.string	""
        /*0030*/ 	.string	"ptxas"
        /*0030*/ 	.string	"Cuda compilation tools, release 13.0, V13.0.88"
        /*0030*/ 	.string	"Build cuda_13.0.r13.0/compiler.36424714_0"
        /*0030*/ 	.string	"-arch sm_90a -m 64 "



//--------------------- .note.nv.cuinfo           --------------------------
	.section	.note.nv.cuinfo,"",@"SHT_NOTE"
	.sectionflags	@"SHF_NOTE_NV_CUINFO"
        /*0018*/ 	.short	0x0002
        /*001a*/ 	.short	0x005a
        /*001c*/ 	.short	0x0082
	.zero		2


//--------------------- .nv.info                  --------------------------
	.section	.nv.info,"",@"SHT_CUDA_INFO"
	.align	4


	//----- nvinfo : EIATTR_REGCOUNT
	.align		4
        /*0000*/ 	.byte	0x04, 0x2f
        /*0002*/ 	.short	(.L_15 - .L_14)
	.align		4
.L_14:
        /*0004*/ 	.word	index@(_ZN7cutlass13device_kernelINS_4gemm6kernel13GemmUniversalIN4cute5tupleIJiiiiEEENS1_10collective13CollectiveMmaINS1_34MainloopSm90TmaGmmaWarpSpecializedILi2ENS5_IJNS4_1CILi2EEENSA_ILi1EEESC_EEENS1_35KernelTmaWarpSpecializedCooperativeEEENS5_IJNSA_ILi128EEENSA_ILi176EEESG_EEENS_10bfloat16_tENS5_IJlSC_lEEESJ_SK_NS4_8TiledMMAINS4_8MMA_AtomIJNS4_4SM904GMMA27MMA_64x16x16_F32BF16BF16_SSILNSO_5MajorE0ELSQ_0ELNSO_7ScaleInE1ELSR_1EEEEEENS4_6LayoutISD_NS5_IJSC_NSA_ILi0EEESV_EEEEENS5_IJNS4_10UnderscoreESY_SY_EEEEENS4_13SM90_TMA_LOADENS4_14ComposedLayoutINS4_7SwizzleILi3ELi4ELi3EEENS4_18smem_ptr_flag_bitsILi16EEENSU_INS5_IJNSA_ILi8EEENSA_ILi64EEEEEENS5_IJS18_SC_EEEEEEEvNS4_8identityENS4_23SM90_TMA_LOAD_MULTICASTES1C_vS1D_EENS_8epilogue10collective6detail29Sm90TmaWarpSpecializedAdapterINS1H_15DefaultEpilogueISJ_SK_SK_NS1G_6thread17LinearCombinationISJ_Li1EffLNS1L_9ScaleType4KindE0ELNS_15FloatRoundStyleE2ESJ_EENS1_15EpilogueDefaultEEEEEvvEEEEvNT_6ParamsE)
        /*0008*/ 	.word	0x000000a8


	//----- nvinfo : EIATTR_FRAME_SIZE
	.align		4
.L_15:
        /*000c*/ 	.byte	0x04, 0x11
        /*000e*/ 	.short	(.L_17 - .L_16)
	.align		4
.L_16:
        /*0010*/ 	.word	index@(_ZN7cutlass13device_kernelINS_4gemm6kernel13GemmUniversalIN4cute5tupleIJiiiiEEENS1_10collective13CollectiveMmaINS1_34MainloopSm90TmaGmmaWarpSpecializedILi2ENS5_IJNS4_1CILi2EEENSA_ILi1EEESC_EEENS1_35KernelTmaWarpSpecializedCooperativeEEENS5_IJNSA_ILi128EEENSA_ILi176EEESG_EEENS_10bfloat16_tENS5_IJlSC_lEEESJ_SK_NS4_8TiledMMAINS4_8MMA_AtomIJNS4_4SM904GMMA27MMA_64x16x16_F32BF16BF16_SSILNSO_5MajorE0ELSQ_0ELNSO_7ScaleInE1ELSR_1EEEEEENS4_6LayoutISD_NS5_IJSC_NSA_ILi0EEESV_EEEEENS5_IJNS4_10UnderscoreESY_SY_EEEEENS4_13SM90_TMA_LOADENS4_14ComposedLayoutINS4_7SwizzleILi3ELi4ELi3EEENS4_18smem_ptr_flag_bitsILi16EEENSU_INS5_IJNSA_ILi8EEENSA_ILi64EEEEEENS5_IJS18_SC_EEEEEEEvNS4_8identityENS4_23SM90_TMA_LOAD_MULTICASTES1C_vS1D_EENS_8epilogue10collective6detail29Sm90TmaWarpSpecializedAdapterINS1H_15DefaultEpilogueISJ_SK_SK_NS1G_6thread17LinearCombinationISJ_Li1EffLNS1L_9ScaleType4KindE0ELNS_15FloatRoundStyleE2ESJ_EENS1_15EpilogueDefaultEEEEEvvEEEEvNT_6ParamsE)
        /*0014*/ 	.word	0x00000000


	//----- nvinfo : EIATTR_MIN_STACK_SIZE
	.align		4
.L_17:
        /*0018*/ 	.byte	0x04, 0x12
        /*001a*/ 	.short	(.L_19 - .L_18)
	.align		4
.L_18:
        /*001c*/ 	.word	index@(_ZN7cutlass13device_kernelINS_4gemm6kernel13GemmUniversalIN4cute5tupleIJiiiiEEENS1_10collective13CollectiveMmaINS1_34MainloopSm90TmaGmmaWarpSpecializedILi2ENS5_IJNS4_1CILi2EEENSA_ILi1EEESC_EEENS1_35KernelTmaWarpSpecializedCooperativeEEENS5_IJNSA_ILi128EEENSA_ILi176EEESG_EEENS_10bfloat16_tENS5_IJlSC_lEEESJ_SK_NS4_8TiledMMAINS4_8MMA_AtomIJNS4_4SM904GMMA27MMA_64x16x16_F32BF16BF16_SSILNSO_5MajorE0ELSQ_0ELNSO_7ScaleInE1ELSR_1EEEEEENS4_6LayoutISD_NS5_IJSC_NSA_ILi0EEESV_EEEEENS5_IJNS4_10UnderscoreESY_SY_EEEEENS4_13SM90_TMA_LOADENS4_14ComposedLayoutINS4_7SwizzleILi3ELi4ELi3EEENS4_18smem_ptr_flag_bitsILi16EEENSU_INS5_IJNSA_ILi8EEENSA_ILi64EEEEEENS5_IJS18_SC_EEEEEEEvNS4_8identityENS4_23SM90_TMA_LOAD_MULTICASTES1C_vS1D_EENS_8epilogue10collective6detail29Sm90TmaWarpSpecializedAdapterINS1H_15DefaultEpilogueISJ_SK_SK_NS1G_6thread17LinearCombinationISJ_Li1EffLNS1L_9ScaleType4KindE0ELNS_15FloatRoundStyleE2ESJ_EENS1_15EpilogueDefaultEEEEEvvEEEEvNT_6ParamsE)
        /*0020*/ 	.word	0x00000000
.L_19:


//--------------------- .nv.compat                --------------------------
	.section	.nv.compat,"",@"SHT_CUDA_COMPAT_INFO"
	.align	4
        /*0000*/ 	.byte	0x02, 0x09, 0x01, 0x00, 0x02, 0x02, 0x04, 0x00, 0x02, 0x05, 0x05, 0x00, 0x03, 0x07, 0x01, 0x01
        /*0010*/ 	.byte	0x02, 0x03, 0x01, 0x00, 0x02, 0x06, 0x01, 0x00, 0x04, 0x0b, 0x08, 0x00, 0x00, 0x00, 0x00, 0x00
        /*0020*/ 	.byte	0x00, 0x00, 0x00, 0x00


//--------------------- .nv.info._ZN7cutlass13device_kernelINS_4gemm6kernel13GemmUniversalIN4cute5tupleIJiiiiEEENS1_10collective13CollectiveMmaINS1_34MainloopSm90TmaGmmaWarpSpecializedILi2ENS5_IJNS4_1CILi2EEENSA_ILi1EEESC_EEENS1_35KernelTmaWarpSpecializedCooperativeEEENS5_IJNSA_ILi128EEENSA_ILi176EEESG_EEENS_10bfloat16_tENS5_IJlSC_lEEESJ_SK_NS4_8TiledMMAINS4_8MMA_AtomIJNS4_4SM904GMMA27MMA_64x16x16_F32BF16BF16_SSILNSO_5MajorE0ELSQ_0ELNSO_7ScaleInE1ELSR_1EEEEEENS4_6LayoutISD_NS5_IJSC_NSA_ILi0EEESV_EEEEENS5_IJNS4_10UnderscoreESY_SY_EEEEENS4_13SM90_TMA_LOADENS4_14ComposedLayoutINS4_7SwizzleILi3ELi4ELi3EEENS4_18smem_ptr_flag_bitsILi16EEENSU_INS5_IJNSA_ILi8EEENSA_ILi64EEEEEENS5_IJS18_SC_EEEEEEEvNS4_8identityENS4_23SM90_TMA_LOAD_MULTICASTES1C_vS1D_EENS_8epilogue10collective6detail29Sm90TmaWarpSpecializedAdapterINS1H_15DefaultEpilogueISJ_SK_SK_NS1G_6thread17LinearCombinationISJ_Li1EffLNS1L_9ScaleType4KindE0ELNS_15FloatRoundStyleE2ESJ_EENS1_15EpilogueDefaultEEEEEvvEEEEvNT_6ParamsE --------------------------
	.section	.nv.info._ZN7cutlass13device_kernelINS_4gemm6kernel13GemmUniversalIN4cute5tupleIJiiiiEEENS1_10collective13CollectiveMmaINS1_34MainloopSm90TmaGmmaWarpSpecializedILi2ENS5_IJNS4_1CILi2EEENSA_ILi1EEESC_EEENS1_35KernelTmaWarpSpecializedCooperativeEEENS5_IJNSA_ILi128EEENSA_ILi176EEESG_EEENS_10bfloat16_tENS5_IJlSC_lEEESJ_SK_NS4_8TiledMMAINS4_8MMA_AtomIJNS4_4SM904GMMA27MMA_64x16x16_F32BF16BF16_SSILNSO_5MajorE0ELSQ_0ELNSO_7ScaleInE1ELSR_1EEEEEENS4_6LayoutISD_NS5_IJSC_NSA_ILi0EEESV_EEEEENS5_IJNS4_10UnderscoreESY_SY_EEEEENS4_13SM90_TMA_LOADENS4_14ComposedLayoutINS4_7SwizzleILi3ELi4ELi3EEENS4_18smem_ptr_flag_bitsILi16EEENSU_INS5_IJNSA_ILi8EEENSA_ILi64EEEEEENS5_IJS18_SC_EEEEEEEvNS4_8identityENS4_23SM90_TMA_LOAD_MULTICASTES1C_vS1D_EENS_8epilogue10collective6detail29Sm90TmaWarpSpecializedAdapterINS1H_15DefaultEpilogueISJ_SK_SK_NS1G_6thread17LinearCombinationISJ_Li1EffLNS1L_9ScaleType4KindE0ELNS_15FloatRoundStyleE2ESJ_EENS1_15EpilogueDefaultEEEEEvvEEEEvNT_6ParamsE,"",@"SHT_CUDA_INFO"
	.sectionflags	@""
	.align	4


	//----- nvinfo : EIATTR_CUDA_API_VERSION
	.align		4
        /*0000*/ 	.byte	0x04, 0x37
        /*0002*/ 	.short	(.L_21 - .L_20)
.L_20:
        /*0004*/ 	.word	0x00000082


	//----- nvinfo : EIATTR_KPARAM_INFO
	.align		4
.L_21:
        /*0008*/ 	.byte	0x04, 0x17
        /*000a*/ 	.short	(.L_23 - .L_22)
.L_22:
        /*000c*/ 	.word	0x00000000
        /*0010*/ 	.short	0x0000
        /*0012*/ 	.short	0x0070
        /*0014*/ 	.byte	0x00, 0xf0, 0x01, 0x10


	//----- nvinfo : EIATTR_SPARSE_MMA_MASK
	.align		4
.L_23:
        /*0018*/ 	.byte	0x03, 0x50
        /*001a*/ 	.short	0x0000


	//----- nvinfo : EIATTR_MAXREG_COUNT
	.align		4
        /*001c*/ 	.byte	0x03, 0x1b
        /*001e*/ 	.short	0x00a8


	//----- nvinfo : EIATTR_NUM_BARRIERS
	.align		4
        /*0020*/ 	.byte	0x02, 0x4c
        /*0022*/ 	.byte	0x01
	.zero		1


	//----- nvinfo : EIATTR_EXTERNS
	.align		4
        /*0024*/ 	.byte	0x04, 0x0f
        /*0026*/ 	.short	(.L_25 - .L_24)


	//   ....[0]....
	.align		4
.L_24:
        /*0028*/ 	.word	index@(__assertfail)


	//----- nvinfo : EIATTR_MERCURY_ISA_VERSION
	.align		4
.L_25:
        /*002c*/ 	.byte	0x03, 0x5f
        /*002e*/ 	.short	0x0101


	//----- nvinfo : EIATTR_INT_WARP_WIDE_INSTR_OFFSETS
	.align		4
        /*0030*/ 	.byte	0x04, 0x31
        /*0032*/ 	.short	(.L_27 - .L_26)


	//   ....[0]....
.L_26:
        /*0034*/ 	.word	0x00000440


	//   ....[1]....
        /*0038*/ 	.word	0x00000470


	//   ....[2]....
        /*003c*/ 	.word	0x00000630


	//----- nvinfo : EIATTR_COOP_GROUP_MASK_REGIDS
	.align		4
.L_27:
        /*0040*/ 	.byte	0x04, 0x29
        /*0042*/ 	.short	(.L_29 - .L_28)


	//   ....[0]....
.L_28:
        /*0044*/ 	.word	0xffffffff


	//   ....[1]....
        /*0048*/ 	.word	0xffffffff


	//   ....[2]....
        /*004c*/ 	.word	0xffffffff


	//   ....[3]....
        /*0050*/ 	.word	0xffffffff


	//   ....[4]....
        /*0054*/ 	.word	0xffffffff


	//   ....[5]....
        /*0058*/ 	.word	0xffffffff


	//----- nvinfo : EIATTR_COOP_GROUP_INSTR_OFFSETS
	.align		4
.L_29:
        /*005c*/ 	.byte	0x04, 0x28
        /*005e*/ 	.short	(.L_31 - .L_30)


	//   ....[0]....
.L_30:
        /*0060*/ 	.word	0x00000060


	//   ....[1]....
        /*0064*/ 	.word	0x00000070


	//   ....[2]....
        /*0068*/ 	.word	0x00000130


	//   ....[3]....
        /*006c*/ 	.word	0x00000290


	//   ....[4]....
        /*0070*/ 	.word	0x000007b0


	//   ....[5]....
        /*0074*/ 	.word	0x000011f0


	//----- nvinfo : EIATTR_REG_RECONFIG
	.align		4
.L_31:
        /*0078*/ 	.byte	0x01, 0x54
	.zero		2


	//----- nvinfo : EIATTR_SYSCALL_OFFSETS
	.align		4
        /*007c*/ 	.byte	0x04, 0x46
        /*007e*/ 	.short	(.L_33 - .L_32)


	//   ....[0]....
.L_32:
        /*0080*/ 	.word	0x000013b0


	//----- nvinfo : EIATTR_MBARRIER_INSTR_OFFSETS
	.align		4
.L_33:
        /*0084*/ 	.byte	0x04, 0x39
        /*0086*/ 	.short	(.L_35 - .L_34)


	//   ....[0]....
.L_34:
        /*0088*/ 	.word	0x00000230
        /*008c*/ 	.word	0x000000ff
        /*0090*/ 	.word	0x00000000
        /*0094*/ 	.short	0x0100
        /*0096*/ 	.byte	0x08
	.zero		1


	//   ....[1]....
        /*0098*/ 	.word	0x00000240
        /*009c*/ 	.word	0x000000ff
        /*00a0*/ 	.word	0x00000010
        /*00a4*/ 	.short	0x0100
        /*00a6*/ 	.byte	0x08
	.zero		1


	//   ....[2]....
        /*00a8*/ 	.word	0x00000250
        /*00ac*/ 	.word	0x000000ff
        /*00b0*/ 	.word	0x00000008
        /*00b4*/ 	.short	0x0100
        /*00b6*/ 	.byte	0x08
	.zero		1


	//   ....[3]....
        /*00b8*/ 	.word	0x00000260
        /*00bc*/ 	.word	0x000000ff
        /*00c0*/ 	.word	0x00000018
        /*00c4*/ 	.short	0x0100
        /*00c6*/ 	.byte	0x08
	.zero		1


	//   ....[4]....
        /*00c8*/ 	.word	0x000006b0
        /*00cc*/ 	.word	0x000000ff
        /*00d0*/ 	.word	0x00000030
        /*00d4*/ 	.short	0x0100
        /*00d6*/ 	.byte	0x06
	.zero		1


	//   ....[5]....
        /*00d8*/ 	.word	0x00000740
        /*00dc*/ 	.word	0x000000ff
        /*00e0*/ 	.word	0x00000038
        /*00e4*/ 	.short	0x0100
        /*00e6*/ 	.byte	0x06
	.zero		1


	//   ....[6]....
        /*00e8*/ 	.word	0x00001430
        /*00ec*/ 	.word	0x00000003
        /*00f0*/ 	.word	0x00000000
        /*00f4*/ 	.short	0x010a
        /*00f6*/ 	.byte	0x3f
	.zero		1


	//   ....[7]....
        /*00f8*/ 	.word	0x00001470
        /*00fc*/ 	.word	0x00000003
        /*0100*/ 	.word	0x00000000
        /*0104*/ 	.short	0x010a
        /*0106*/ 	.byte	0x3f
	.zero		1


	//   ....[8]....
        /*0108*/ 	.word	0x00003ad0
        /*010c*/ 	.word	0x000000ff
        /*0110*/ 	.word	0x00000000
        /*0114*/ 	.short	0x010a
        /*0116*/ 	.byte	0x08
	.zero		1


	//   ....[9]....
        /*0118*/ 	.word	0x00003b10
        /*011c*/ 	.word	0x000000ff
        /*0120*/ 	.word	0x00000000
        /*0124*/ 	.short	0x010a
        /*0126*/ 	.byte	0x08
	.zero		1


	//   ....[10]....
        /*0128*/ 	.word	0x00005d30
        /*012c*/ 	.word	0x00000005
        /*0130*/ 	.word	0x00000000
        /*0134*/ 	.short	0x0101
        /*0136*/ 	.byte	0x3f
	.zero		1


	//   ....[11]....
        /*0138*/ 	.word	0x00005f60
        /*013c*/ 	.word	0x00000000
        /*0140*/ 	.word	0x00000000
        /*0144*/ 	.short	0x0101
        /*0146*/ 	.byte	0x3f
	.zero		1


	//   ....[12]....
        /*0148*/ 	.word	0x0000cd50
        /*014c*/ 	.word	0x00000014
        /*0150*/ 	.word	0x00000010
        /*0154*/ 	.short	0x010a
        /*0156*/ 	.byte	0x3f
	.zero		1


	//   ....[13]....
        /*0158*/ 	.word	0x0000d1e0
        /*015c*/ 	.word	0x00000005
        /*0160*/ 	.word	0x00000038
        /*0164*/ 	.short	0x0101
        /*0166*/ 	.byte	0x3f
	.zero		1


	//   ....[14]....
        /*0168*/ 	.word	0x0000d8f0
        /*016c*/ 	.word	0x00000007
        /*0170*/ 	.word	0x00000000
        /*0174*/ 	.short	0x010a
        /*0176*/ 	.byte	0x3f
	.zero		1


	//   ....[15]....
        /*0178*/ 	.word	0x0000d970
        /*017c*/ 	.word	0x00000003
        /*0180*/ 	.word	0x00000000
        /*0184*/ 	.short	0x010a
        /*0186*/ 	.byte	0x3f
	.zero		1


	//   ....[16]....
        /*0188*/ 	.word	0x0000d9d0
        /*018c*/ 	.word	0x00000003
        /*0190*/ 	.word	0x00000000
        /*0194*/ 	.short	0x010a
        /*0196*/ 	.byte	0x3f
	.zero		1


	//   ....[17]....
        /*0198*/ 	.word	0x0000da30
        /*019c*/ 	.word	0x00000005
        /*01a0*/ 	.word	0x00000000
        /*01a4*/ 	.short	0x010a
        /*01a6*/ 	.byte	0x3f
	.zero		1


	//   ....[18]....
        /*01a8*/ 	.word	0x0000db00
        /*01ac*/ 	.word	0x00000014
        /*01b0*/ 	.word	0x00000010
        /*01b4*/ 	.short	0x010a
        /*01b6*/ 	.byte	0x3f
	.zero		1


	//   ....[19]....
        /*01b8*/ 	.word	0x0000dbd0
        /*01bc*/ 	.word	0x00000007
        /*01c0*/ 	.word	0x00000000
        /*01c4*/ 	.short	0x010a
        /*01c6*/ 	.byte	0x3f
	.zero		1


	//----- nvinfo : EIATTR_NUM_MBARRIERS
	.align		4
.L_35:
        /*01c8*/ 	.byte	0x03, 0x38
        /*01ca*/ 	.short	0x0006


	//----- nvinfo : EIATTR_EXIT_INSTR_OFFSETS
	.align		4
        /*01cc*/ 	.byte	0x04, 0x1c
        /*01ce*/ 	.short	(.L_37 - .L_36)


	//   ....[0]....
.L_36:
        /*01d0*/ 	.word	0x00000910


	//   ....[1]....
        /*01d4*/ 	.word	0x00001120


	//   ....[2]....
        /*01d8*/ 	.word	0x0000c480


	//   ....[3]....
        /*01dc*/ 	.word	0x0000c9e0


	//   ....[4]....
        /*01e0*/ 	.word	0x0000d9c0


	//----- nvinfo : EIATTR_MAX_THREADS
	.align		4
.L_37:
        /*01e4*/ 	.byte	0x04, 0x05
        /*01e6*/ 	.short	(.L_39 - .L_38)
.L_38:
        /*01e8*/ 	.word	0x00000180
        /*01ec*/ 	.word	0x00000001
        /*01f0*/ 	.word	0x00000001


	//----- nvinfo : EIATTR_CRS_STACK_SIZE
	.align		4
.L_39:
        /*01f4*/ 	.byte	0x04, 0x1e
        /*01f6*/ 	.short	(.L_41 - .L_40)
.L_40:
        /*01f8*/ 	.word	0x00000000


	//----- nvinfo : EIATTR_CBANK_PARAM_SIZE
	.align		4
.L_41:
        /*01fc*/ 	.byte	0x03, 0x19
        /*01fe*/ 	.short	0x0470


	//----- nvinfo : EIATTR_PARAM_CBANK
	.align		4
        /*0200*/ 	.byte	0x04, 0x0a
        /*0202*/ 	.short	(.L_43 - .L_42)
	.align		4
.L_42:
        /*0204*/ 	.word	index@(.nv.constant0._ZN7cutlass13device_kernelINS_4gemm6kernel13GemmUniversalIN4cute5tupleIJiiiiEEENS1_10collective13CollectiveMmaINS1_34MainloopSm90TmaGmmaWarpSpecializedILi2ENS5_IJNS4_1CILi2EEENSA_ILi1EEESC_EEENS1_35KernelTmaWarpSpecializedCooperativeEEENS5_IJNSA_ILi128EEENSA_ILi176EEESG_EEENS_10bfloat16_tENS5_IJlSC_lEEESJ_SK_NS4_8TiledMMAINS4_8MMA_AtomIJNS4_4SM904GMMA27MMA_64x16x16_F32BF16BF16_SSILNSO_5MajorE0ELSQ_0ELNSO_7ScaleInE1ELSR_1EEEEEENS4_6LayoutISD_NS5_IJSC_NSA_ILi0EEESV_EEEEENS5_IJNS4_10UnderscoreESY_SY_EEEEENS4_13SM90_TMA_LOADENS4_14ComposedLayoutINS4_7SwizzleILi3ELi4ELi3EEENS4_18smem_ptr_flag_bitsILi16EEENSU_INS5_IJNSA_ILi8EEENSA_ILi64EEEEEENS5_IJS18_SC_EEEEEEEvNS4_8identityENS4_23SM90_TMA_LOAD_MULTICASTES1C_vS1D_EENS_8epilogue10collective6detail29Sm90TmaWarpSpecializedAdapterINS1H_15DefaultEpilogueISJ_SK_SK_NS1G_6thread17LinearCombinationISJ_Li1EffLNS1L_9ScaleType4KindE0ELNS_15FloatRoundStyleE2ESJ_EENS1_15EpilogueDefaultEEEEEvvEEEEvNT_6ParamsE)
        /*0208*/ 	.short	0x0210
        /*020a*/ 	.short	0x0470


	//----- nvinfo : EIATTR_SW_WAR
	.align		4
.L_43:
        /*020c*/ 	.byte	0x04, 0x36
        /*020e*/ 	.short	(.L_45 - .L_44)
.L_44:
        /*0210*/ 	.word	0x00000008
.L_45:


//--------------------- .nv.callgraph             --------------------------
	.section	.nv.callgraph,"",@"SHT_CUDA_CALLGRAPH"
	.align	4
	.sectionentsize	8
	.align		4
        /*0000*/ 	.word	0x00000000
	.align		4
        /*0004*/ 	.word	0xffffffff
	.align		4
        /*0008*/ 	.word	index@(_ZN7cutlass13device_kernelINS_4gemm6kernel13GemmUniversalIN4cute5tupleIJiiiiEEENS1_10collective13CollectiveMmaINS1_34MainloopSm90TmaGmmaWarpSpecializedILi2ENS5_IJNS4_1CILi2EEENSA_ILi1EEESC_EEENS1_35KernelTmaWarpSpecializedCooperativeEEENS5_IJNSA_ILi128EEENSA_ILi176EEESG_EEENS_10bfloat16_tENS5_IJlSC_lEEESJ_SK_NS4_8TiledMMAINS4_8MMA_AtomIJNS4_4SM904GMMA27MMA_64x16x16_F32BF16BF16_SSILNSO_5MajorE0ELSQ_0ELNSO_7ScaleInE1ELSR_1EEEEEENS4_6LayoutISD_NS5_IJSC_NSA_ILi0EEESV_EEEEENS5_IJNS4_10UnderscoreESY_SY_EEEEENS4_13SM90_TMA_LOADENS4_14ComposedLayoutINS4_7SwizzleILi3ELi4ELi3EEENS4_18smem_ptr_flag_bitsILi16EEENSU_INS5_IJNSA_ILi8EEENSA_ILi64EEEEEENS5_IJS18_SC_EEEEEEEvNS4_8identityENS4_23SM90_TMA_LOAD_MULTICASTES1C_vS1D_EENS_8epilogue10collective6detail29Sm90TmaWarpSpecializedAdapterINS1H_15DefaultEpilogueISJ_SK_SK_NS1G_6thread17LinearCombinationISJ_Li1EffLNS1L_9ScaleType4KindE0ELNS_15FloatRoundStyleE2ESJ_EENS1_15EpilogueDefaultEEEEEvvEEEEvNT_6ParamsE)
	.align		4
        /*000c*/ 	.word	index@(__assertfail)
	.align		4
        /*0010*/ 	.word	0x00000000
	.align		4
        /*0014*/ 	.word	0xfffffffe
	.align		4
        /*0018*/ 	.word	0x00000000
	.align		4
        /*001c*/ 	.word	0xfffffffd
	.align		4
        /*0020*/ 	.word	0x00000000
	.align		4
        /*0024*/ 	.word	0xfffffffc


//--------------------- .nv.constant4             --------------------------
	.section	.nv.constant4,"a",@progbits
	.align	8
	.align		8
.nv.constant4:
        /*0000*/ 	.dword	__assertfail
	.align		8
        /*0008*/ 	.dword	__unnamed_1
	.align		8
        /*0010*/ 	.dword	_ZN39_INTERNAL_2a0595b5_4_k_cu_86962498_70784cuda3std3__45__cpo5beginE
	.align		8
        /*0018*/ 	.dword	_ZN39_INTERNAL_2a0595b5_4_k_cu_86962498_70784cuda3std3__45__cpo3endE
	.align		8
        /*0020*/ 	.dword	_ZN39_INTERNAL_2a0595b5_4_k_cu_86962498_70784cuda3std3__45__cpo6cbeginE
	.align		8
        /*0028*/ 	.dword	_ZN39_INTERNAL_2a0595b5_4_k_cu_86962498_70784cuda3std3__45__cpo4cendE
	.align		8
        /*0030*/ 	.dword	_ZN39_INTERNAL_2a0595b5_4_k_cu_86962498_70784cuda3std3__441_GLOBAL__N__2a0595b5_4_k_cu_86962498_70786ignoreE
	.align		8
        /*0038*/ 	.dword	_ZN39_INTERNAL_2a0595b5_4_k_cu_86962498_70784cuda3std3__419piecewise_constructE
	.align		8
        /*0040*/ 	.dword	_ZN39_INTERNAL_2a0595b5_4_k_cu_86962498_70784cuda3std3__48in_placeE
	.align		8
        /*0048*/ 	.dword	_ZN39_INTERNAL_2a0595b5_4_k_cu_86962498_70784cuda3std6ranges3__45__cpo4swapE
	.align		8
        /*0050*/ 	.dword	_ZN39_INTERNAL_2a0595b5_4_k_cu_86962498_70784cuda3std6ranges3__45__cpo9iter_moveE
	.align		8
        /*0058*/ 	.dword	_ZN39_INTERNAL_2a0595b5_4_k_cu_86962498_70784cute7productE
	.align		8
        /*0060*/ 	.dword	_ZN39_INTERNAL_2a0595b5_4_k_cu_86962498_70784cute1_E
	.align		8
        /*0068*/ 	.dword	$str$22
	.align		8
        /*0070*/ 	.dword	$str$23


//--------------------- .text._ZN7cutlass13device_kernelINS_4gemm6kernel13GemmUniversalIN4cute5tupleIJiiiiEEENS1_10collective13CollectiveMmaINS1_34MainloopSm90TmaGmmaWarpSpecializedILi2ENS5_IJNS4_1CILi2EEENSA_ILi1EEESC_EEENS1_35KernelTmaWarpSpecializedCooperativeEEENS5_IJNSA_ILi128EEENSA_ILi176EEESG_EEENS_10bfloat16_tENS5_IJlSC_lEEESJ_SK_NS4_8TiledMMAINS4_8MMA_AtomIJNS4_4SM904GMMA27MMA_64x16x16_F32BF16BF16_SSILNSO_5MajorE0ELSQ_0ELNSO_7ScaleInE1ELSR_1EEEEEENS4_6LayoutISD_NS5_IJSC_NSA_ILi0EEESV_EEEEENS5_IJNS4_10UnderscoreESY_SY_EEEEENS4_13SM90_TMA_LOADENS4_14ComposedLayoutINS4_7SwizzleILi3ELi4ELi3EEENS4_18smem_ptr_flag_bitsILi16EEENSU_INS5_IJNSA_ILi8EEENSA_ILi64EEEEEENS5_IJS18_SC_EEEEEEEvNS4_8identityENS4_23SM90_TMA_LOAD_MULTICASTES1C_vS1D_EENS_8epilogue10collective6detail29Sm90TmaWarpSpecializedAdapterINS1H_15DefaultEpilogueISJ_SK_SK_NS1G_6thread17LinearCombinationISJ_Li1EffLNS1L_9ScaleType4KindE0ELNS_15FloatRoundStyleE2ESJ_EENS1_15EpilogueDefaultEEEEEvvEEEEvNT_6ParamsE --------------------------
	.section	.text._ZN7cutlass13device_kernelINS_4gemm6kernel13GemmUniversalIN4cute5tupleIJiiiiEEENS1_10collective13CollectiveMmaINS1_34MainloopSm90TmaGmmaWarpSpecializedILi2ENS5_IJNS4_1CILi2EEENSA_ILi1EEESC_EEENS1_35KernelTmaWarpSpecializedCooperativeEEENS5_IJNSA_ILi128EEENSA_ILi176EEESG_EEENS_10bfloat16_tENS5_IJlSC_lEEESJ_SK_NS4_8TiledMMAINS4_8MMA_AtomIJNS4_4SM904GMMA27MMA_64x16x16_F32BF16BF16_SSILNSO_5MajorE0ELSQ_0ELNSO_7ScaleInE1ELSR_1EEEEEENS4_6LayoutISD_NS5_IJSC_NSA_ILi0EEESV_EEEEENS5_IJNS4_10UnderscoreESY_SY_EEEEENS4_13SM90_TMA_LOADENS4_14ComposedLayoutINS4_7SwizzleILi3ELi4ELi3EEENS4_18smem_ptr_flag_bitsILi16EEENSU_INS5_IJNSA_ILi8EEENSA_ILi64EEEEEENS5_IJS18_SC_EEEEEEEvNS4_8identityENS4_23SM90_TMA_LOAD_MULTICASTES1C_vS1D_EENS_8epilogue10collective6detail29Sm90TmaWarpSpecializedAdapterINS1H_15DefaultEpilogueISJ_SK_SK_NS1G_6thread17LinearCombinationISJ_Li1EffLNS1L_9ScaleType4KindE0ELNS_15FloatRoundStyleE2ESJ_EENS1_15EpilogueDefaultEEEEEvvEEEEvNT_6ParamsE,"ax",@progbits
	.align	128
.text._ZN7cutlass13device_kernelINS_4gemm6kernel13GemmUniversalIN4cute5tupleIJiiiiEEENS1_10collective13CollectiveMmaINS1_34MainloopSm90TmaGmmaWarpSpecializedILi2ENS5_IJNS4_1CILi2EEENSA_ILi1EEESC_EEENS1_35KernelTmaWarpSpecializedCooperativeEEENS5_IJNSA_ILi128EEENSA_ILi176EEESG_EEENS_10bfloat16_tENS5_IJlSC_lEEESJ_SK_NS4_8TiledMMAINS4_8MMA_AtomIJNS4_4SM904GMMA27MMA_64x16x16_F32BF16BF16_SSILNSO_5MajorE0ELSQ_0ELNSO_7ScaleInE1ELSR_1EEEEEENS4_6LayoutISD_NS5_IJSC_NSA_ILi0EEESV_EEEEENS5_IJNS4_10UnderscoreESY_SY_EEEEENS4_13SM90_TMA_LOADENS4_14ComposedLayoutINS4_7SwizzleILi3ELi4ELi3EEENS4_18smem_ptr_flag_bitsILi16EEENSU_INS5_IJNSA_ILi8EEENSA_ILi64EEEEEENS5_IJS18_SC_EEEEEEEvNS4_8identityENS4_23SM90_TMA_LOAD_MULTICASTES1C_vS1D_EENS_8epilogue10collective6detail29Sm90TmaWarpSpecializedAdapterINS1H_15DefaultEpilogueISJ_SK_SK_NS1G_6thread17LinearCombinationISJ_Li1EffLNS1L_9ScaleType4KindE0ELNS_15FloatRoundStyleE2ESJ_EENS1_15EpilogueDefaultEEEEEvvEEEEvNT_6ParamsE:
        .type           _ZN7cutlass13device_kernelINS_4gemm6kernel13GemmUniversalIN4cute5tupleIJiiiiEEENS1_10collective13CollectiveMmaINS1_34MainloopSm90TmaGmmaWarpSpecializedILi2ENS5_IJNS4_1CILi2EEENSA_ILi1EEESC_EEENS1_35KernelTmaWarpSpecializedCooperativeEEENS5_IJNSA_ILi128EEENSA_ILi176EEESG_EEENS_10bfloat16_tENS5_IJlSC_lEEESJ_SK_NS4_8TiledMMAINS4_8MMA_AtomIJNS4_4SM904GMMA27MMA_64x16x16_F32BF16BF16_SSILNSO_5MajorE0ELSQ_0ELNSO_7ScaleInE1ELSR_1EEEEEENS4_6LayoutISD_NS5_IJSC_NSA_ILi0EEESV_EEEEENS5_IJNS4_10UnderscoreESY_SY_EEEEENS4_13SM90_TMA_LOADENS4_14ComposedLayoutINS4_7SwizzleILi3ELi4ELi3EEENS4_18smem_ptr_flag_bitsILi16EEENSU_INS5_IJNSA_ILi8EEENSA_ILi64EEEEEENS5_IJS18_SC_EEEEEEEvNS4_8identityENS4_23SM90_TMA_LOAD_MULTICASTES1C_vS1D_EENS_8epilogue10collective6detail29Sm90TmaWarpSpecializedAdapterINS1H_15DefaultEpilogueISJ_SK_SK_NS1G_6thread17LinearCombinationISJ_Li1EffLNS1L_9ScaleType4KindE0ELNS_15FloatRoundStyleE2ESJ_EENS1_15EpilogueDefaultEEEEEvvEEEEvNT_6ParamsE,@function
        .size           _ZN7cutlass13device_kernelINS_4gemm6kernel13GemmUniversalIN4cute5tupleIJiiiiEEENS1_10collective13CollectiveMmaINS1_34MainloopSm90TmaGmmaWarpSpecializedILi2ENS5_IJNS4_1CILi2EEENSA_ILi1EEESC_EEENS1_35KernelTmaWarpSpecializedCooperativeEEENS5_IJNSA_ILi128EEENSA_ILi176EEESG_EEENS_10bfloat16_tENS5_IJlSC_lEEESJ_SK_NS4_8TiledMMAINS4_8MMA_AtomIJNS4_4SM904GMMA27MMA_64x16x16_F32BF16BF16_SSILNSO_5MajorE0ELSQ_0ELNSO_7ScaleInE1ELSR_1EEEEEENS4_6LayoutISD_NS5_IJSC_NSA_ILi0EEESV_EEEEENS5_IJNS4_10UnderscoreESY_SY_EEEEENS4_13SM90_TMA_LOADENS4_14ComposedLayoutINS4_7SwizzleILi3ELi4ELi3EEENS4_18smem_ptr_flag_bitsILi16EEENSU_INS5_IJNSA_ILi8EEENSA_ILi64EEEEEENS5_IJS18_SC_EEEEEEEvNS4_8identityENS4_23SM90_TMA_LOAD_MULTICASTES1C_vS1D_EENS_8epilogue10collective6detail29Sm90TmaWarpSpecializedAdapterINS1H_15DefaultEpilogueISJ_SK_SK_NS1G_6thread17LinearCombinationISJ_Li1EffLNS1L_9ScaleType4KindE0ELNS_15FloatRoundStyleE2ESJ_EENS1_15EpilogueDefaultEEEEEvvEEEEvNT_6ParamsE,(.L_x_243 - _ZN7cutlass13device_kernelINS_4gemm6kernel13GemmUniversalIN4cute5tupleIJiiiiEEENS1_10collective13CollectiveMmaINS1_34MainloopSm90TmaGmmaWarpSpecializedILi2ENS5_IJNS4_1CILi2EEENSA_ILi1EEESC_EEENS1_35KernelTmaWarpSpecializedCooperativeEEENS5_IJNSA_ILi128EEENSA_ILi176EEESG_EEENS_10bfloat16_tENS5_IJlSC_lEEESJ_SK_NS4_8TiledMMAINS4_8MMA_AtomIJNS4_4SM904GMMA27MMA_64x16x16_F32BF16BF16_SSILNSO_5MajorE0ELSQ_0ELNSO_7ScaleInE1ELSR_1EEEEEENS4_6LayoutISD_NS5_IJSC_NSA_ILi0EEESV_EEEEENS5_IJNS4_10UnderscoreESY_SY_EEEEENS4_13SM90_TMA_LOADENS4_14ComposedLayoutINS4_7SwizzleILi3ELi4ELi3EEENS4_18smem_ptr_flag_bitsILi16EEENSU_INS5_IJNSA_ILi8EEENSA_ILi64EEEEEENS5_IJS18_SC_EEEEEEEvNS4_8identityENS4_23SM90_TMA_LOAD_MULTICASTES1C_vS1D_EENS_8epilogue10collective6detail29Sm90TmaWarpSpecializedAdapterINS1H_15DefaultEpilogueISJ_SK_SK_NS1G_6thread17LinearCombinationISJ_Li1EffLNS1L_9ScaleType4KindE0ELNS_15FloatRoundStyleE2ESJ_EENS1_15EpilogueDefaultEEEEEvvEEEEvNT_6ParamsE)
        .other          _ZN7cutlass13device_kernelINS_4gemm6kernel13GemmUniversalIN4cute5tupleIJiiiiEEENS1_10collective13CollectiveMmaINS1_34MainloopSm90TmaGmmaWarpSpecializedILi2ENS5_IJNS4_1CILi2EEENSA_ILi1EEESC_EEENS1_35KernelTmaWarpSpecializedCooperativeEEENS5_IJNSA_ILi128EEENSA_ILi176EEESG_EEENS_10bfloat16_tENS5_IJlSC_lEEESJ_SK_NS4_8TiledMMAINS4_8MMA_AtomIJNS4_4SM904GMMA27MMA_64x16x16_F32BF16BF16_SSILNSO_5MajorE0ELSQ_0ELNSO_7ScaleInE1ELSR_1EEEEEENS4_6LayoutISD_NS5_IJSC_NSA_ILi0EEESV_EEEEENS5_IJNS4_10UnderscoreESY_SY_EEEEENS4_13SM90_TMA_LOADENS4_14ComposedLayoutINS4_7SwizzleILi3ELi4ELi3EEENS4_18smem_ptr_flag_bitsILi16EEENSU_INS5_IJNSA_ILi8EEENSA_ILi64EEEEEENS5_IJS18_SC_EEEEEEEvNS4_8identityENS4_23SM90_TMA_LOAD_MULTICASTES1C_vS1D_EENS_8epilogue10collective6detail29Sm90TmaWarpSpecializedAdapterINS1H_15DefaultEpilogueISJ_SK_SK_NS1G_6thread17LinearCombinationISJ_Li1EffLNS1L_9ScaleType4KindE0ELNS_15FloatRoundStyleE2ESJ_EENS1_15EpilogueDefaultEEEEEvvEEEEvNT_6ParamsE,@"STO_CUDA_ENTRY STV_DEFAULT"
_ZN7cutlass13device_kernelINS_4gemm6kernel13GemmUniversalIN4cute5tupleIJiiiiEEENS1_10collective13CollectiveMmaINS1_34MainloopSm90TmaGmmaWarpSpecializedILi2ENS5_IJNS4_1CILi2EEENSA_ILi1EEESC_EEENS1_35KernelTmaWarpSpecializedCooperativeEEENS5_IJNSA_ILi128EEENSA_ILi176EEESG_EEENS_10bfloat16_tENS5_IJlSC_lEEESJ_SK_NS4_8TiledMMAINS4_8MMA_AtomIJNS4_4SM904GMMA27MMA_64x16x16_F32BF16BF16_SSILNSO_5MajorE0ELSQ_0ELNSO_7ScaleInE1ELSR_1EEEEEENS4_6LayoutISD_NS5_IJSC_NSA_ILi0EEESV_EEEEENS5_IJNS4_10UnderscoreESY_SY_EEEEENS4_13SM90_TMA_LOADENS4_14ComposedLayoutINS4_7SwizzleILi3ELi4ELi3EEENS4_18smem_ptr_flag_bitsILi16EEENSU_INS5_IJNSA_ILi8EEENSA_ILi64EEEEEENS5_IJS18_SC_EEEEEEEvNS4_8identityENS4_23SM90_TMA_LOAD_MULTICASTES1C_vS1D_EENS_8epilogue10collective6detail29Sm90TmaWarpSpecializedAdapterINS1H_15DefaultEpilogueISJ_SK_SK_NS1G_6thread17LinearCombinationISJ_Li1EffLNS1L_9ScaleType4KindE0ELNS_15FloatRoundStyleE2ESJ_EENS1_15EpilogueDefaultEEEEEvvEEEEvNT_6ParamsE:
[----:B------:R-:W0:Y:S01]  /*0000*/  LDC R1, c[0x0][0x28] ;  /* 0x00000a00ff017b82 */ /* 0x000e220000000800 */
[----:B------:R-:W1:Y:S01]  /*0010*/  S2R R18, SR_TID.X ;  /* 0x0000000000127919 */ /* 0x000e620000002100 */
[----:B------:R-:W-:Y:S01]  /*0020*/  ELECT P0, URZ, PT ;  /* 0x00000000003f782f */ /* 0x000fe20003800000 */
[----:B------:R-:W-:Y:S01]  /*0030*/  BSSY B0, `(.L_x_0) ;  /* 0x000000f000007945 */ /* 0x000fe20003800000 */
[--C-:B-1----:R-:W-:Y:S02]  /*0040*/  SHF.R.U32.HI R0, RZ, 0x5, R18.reuse ;  /* 0x00000005ff007819 */ /* 0x102fe40000011612 */
[----:B------:R-:W-:-:S03]  /*0050*/  SHF.R.U32.HI R3, RZ, 0x7, R18 ;  /* 0x00000007ff037819 */ /* 0x000fc60000011612 */
[----:B------:R-:W1:Y:S04]  /*0060*/  SHFL.IDX PT, R2, R0, RZ, 0x1f ;  /* 0x00001fff00027589 */ /* 0x000e6800000e0000 */
[----:B------:R2:W3:Y:S01]  /*0070*/  SHFL.IDX PT, R5, R3, RZ, 0x1f ;  /* 0x00001fff03057589 */ /* 0x0004e200000e0000 */
[----:B-1----:R-:W-:-:S13]  /*0080*/  ISETP.NE.OR P0, PT, R2, RZ, !P0 ;  /* 0x000000ff0200720c */ /* 0x002fda0004705670 */
[----:B0-23--:R-:W-:Y:S05]  /*0090*/  @P0 BRA `(.L_x_1) ;  /* 0x0000000000200947 */ /* 0x00dfea0003800000 */
[----:B------:R-:W-:Y:S02]  /*00a0*/  ULDC.64 UR4, c[0x0][0x198] ;  /* 0x0000660000047ab9 */ /* 0x000fe40000000a00 */
[----:B------:R-:W-:Y:S02]  /*00b0*/  UIADD3 UR6, UP0, UR4, 0xf0, URZ ;  /* 0x000000f004067890 */ /* 0x000fe4000ff1e03f */
[----:B------:R-:W-:Y:S02]  /*00c0*/  UIADD3 UR4, UP1, UR4, 0x1f0, URZ ;  /* 0x000001f004047890 */ /* 0x000fe4000ff3e03f */
[----:B------:R-:W-:Y:S02]  /*00d0*/  UIADD3.X UR7, URZ, UR5, URZ, UP0, !UPT ;  /* 0x000000053f077290 */ /* 0x000fe400087fe43f */
[----:B------:R-:W-:-:S07]  /*00e0*/  UIADD3.X UR5, URZ, UR5, URZ, UP1, !UPT ;  /* 0x000000053f057290 */ /* 0x000fce0008ffe43f */
[----:B------:R0:W-:Y:S02]  /*00f0*/  UTMACCTL.PF [UR6] ;  /* 0x00000000060079b9 */ /* 0x0001e40008040000 */
[----:B------:R0:W-:Y:S02]  /*0100*/  UTMACCTL.PF [UR4] ;  /* 0x00000000040079b9 */ /* 0x0001e40008040000 */
[----:B0-----:R-:W-:Y:S01]  /*0110*/  NOP ;  /* 0x0000000000007918 */ /* 0x001fe20000000000 */
.L_x_1:
[----:B------:R-:W-:Y:S05]  /*0120*/  BSYNC B0 ;  /* 0x0000000000007941 */ /* 0x000fea0003800000 */
.L_x_0:
[----:B------:R-:W0:Y:S02]  /*0130*/  SHFL.IDX PT, R3, R0, RZ, 0x1f ;  /* 0x00001fff00037589 */ /* 0x000e2400000e0000 */
[----:B0-----:R-:W-:-:S13]  /*0140*/  ISETP.NE.AND P0, PT, R3, RZ, PT ;  /* 0x000000ff0300720c */ /* 0x001fda0003f05270 */
[----:B------:R-:W-:Y:S05]  /*0150*/  @P0 BRA `(.L_x_2) ;  /* 0x0000000000480947 */ /* 0x000fea0003800000 */
[----:B------:R-:W0:Y:S01]  /*0160*/  S2UR UR8, SR_CgaCtaId ;  /* 0x00000000000879c3 */ /* 0x000e220000008800 */
[----:B------:R-:W-:Y:S01]  /*0170*/  UMOV UR4, 0x400 ;  /* 0x0000040000047882 */ /* 0x000fe20000000000 */
[----:B------:R-:W-:Y:S01]  /*0180*/  UMOV UR5, 0x1 ;  /* 0x0000000100057882 */ /* 0x000fe20000000000 */
[----:B------:R-:W-:Y:S01]  /*0190*/  UMOV UR6, 0x4 ;  /* 0x0000000400067882 */ /* 0x000fe20000000000 */
[----:B------:R-:W-:Y:S01]  /*01a0*/  ELECT P0, URZ, PT ;  /* 0x00000000003f782f */ /* 0x000fe20003800000 */
[----:B------:R-:W-:-:S04]  /*01b0*/  UIADD3 UR6, -UR6, 0x100000, URZ ;  /* 0x0010000006067890 */ /* 0x000fc8000fffe13f */
[----:B------:R-:W-:Y:S02]  /*01c0*/  USHF.L.U32 UR7, UR6, 0xb, URZ ;  /* 0x0000000b06077899 */ /* 0x000fe4000800063f */
[----:B------:R-:W-:Y:S02]  /*01d0*/  USHF.L.U32 UR6, UR6, 0x1, URZ ;  /* 0x0000000106067899 */ /* 0x000fe4000800063f */
[----:B0-----:R-:W-:Y:S02]  /*01e0*/  ULEA UR8, UR8, UR4, 0x18 ;  /* 0x0000000408087291 */ /* 0x001fe4000f8ec03f */
[----:B------:R-:W-:-:S04]  /*01f0*/  UIADD3 UR4, -UR5, 0x100000, URZ ;  /* 0x0010000005047890 */ /* 0x000fc8000fffe13f */
[----:B------:R-:W-:Y:S02]  /*0200*/  USHF.L.U32 UR5, UR4, 0xb, URZ ;  /* 0x0000000b04057899 */ /* 0x000fe4000800063f */
[----:B------:R-:W-:Y:S01]  /*0210*/  USHF.L.U32 UR4, UR4, 0x1, URZ ;  /* 0x0000000104047899 */ /* 0x000fe2000800063f */
[----:B------:R-:W0:Y:S11]  /*0220*/  FENCE.VIEW.ASYNC.S ;  /* 0x00000000000073c6 */ /* 0x000e360000000000 */
[----:B0-----:R0:W1:Y:S01]  /*0230*/  SYNCS.EXCH.64 URZ, [UR8], UR4 ;  /* 0x00000004083f75b2 */ /* 0x0010620008000100 */
[----:B------:R0:W2:Y:S01]  /*0240*/  SYNCS.EXCH.64 URZ, [UR8+0x10], UR6 ;  /* 0x00001006083f75b2 */ /* 0x0000a20008000100 */
[----:B------:R0:W3:Y:S01]  /*0250*/  SYNCS.EXCH.64 URZ, [UR8+0x8], UR4 ;  /* 0x00000804083f75b2 */ /* 0x0000e20008000100 */
[----:B------:R0:W4:Y:S01]  /*0260*/  SYNCS.EXCH.64 URZ, [UR8+0x18], UR6 ;  /* 0x00001806083f75b2 */ /* 0x0001220008000100 */
[----:B------:R-:W-:Y:S01]  /*0270*/  NOP ;  /* 0x0000000000007918 */ /* 0x000fe20000000000 */
.L_x_2:
[----:B------:R-:W-:Y:S01]  /*0280*/  SHF.R.S32.HI R7, RZ, 0x1f, R18 ;  /* 0x0000001fff077819 */ /* 0x000fe20000011412 */
[----:B------:R-:W5:Y:S01]  /*0290*/  SHFL.IDX PT, R0, R0, RZ, 0x1f ;  /* 0x00001fff00007589 */ /* 0x000f6200000e0000 */
[----:B0-----:R-:W0:Y:S01]  /*02a0*/  S2UR UR8, SR_CTAID.X ;  /* 0x00000000000879c3 */ /* 0x001e220000002500 */
[----:B------:R-:W-:Y:S02]  /*02b0*/  ELECT P0, URZ, PT ;  /* 0x00000000003f782f */ /* 0x000fe40003800000 */
[----:B------:R-:W-:Y:S01]  /*02c0*/  LEA.HI R7, R7, R18, RZ, 0x7 ;  /* 0x0000001207077211 */ /* 0x000fe200078f38ff */
[----:B------:R-:W1:Y:S01]  /*02d0*/  S2R R4, SR_CTAID.Y ;  /* 0x0000000000047919 */ /* 0x000e620000002600 */
[----:B------:R-:W-:Y:S01]  /*02e0*/  SHF.R.S32.HI R8, RZ, 0x1f, R3 ;  /* 0x0000001fff087819 */ /* 0x000fe20000011403 */
[----:B------:R-:W-:Y:S01]  /*02f0*/  ULDC UR4, c[0x0][0x150] ;  /* 0x0000540000047ab9 */ /* 0x000fe20000000800 */
[----:B------:R-:W-:Y:S01]  /*0300*/  LOP3.LUT R7, R7, 0xffffff80, RZ, 0xc0, !PT ;  /* 0xffffff8007077812 */ /* 0x000fe200078ec0ff */
[----:B------:R-:W-:Y:S01]  /*0310*/  NOP ;  /* 0x0000000000007918 */ /* 0x000fe20000000000 */
[----:B------:R-:W-:Y:S01]  /*0320*/  LEA.HI R8, R8, R3, RZ, 0x2 ;  /* 0x0000000308087211 */ /* 0x000fe200078f10ff */
[----:B------:R-:W2:Y:S01]  /*0330*/  LDC R10, c[0x0][0x144] ;  /* 0x00005100ff0a7b82 */ /* 0x000ea20000000800 */
[----:B------:R-:W-:Y:S01]  /*0340*/  NOP ;  /* 0x0000000000007918 */ /* 0x000fe20000000000 */
[----:B------:R-:W-:Y:S01]  /*0350*/  IMAD.IADD R6, R18, 0x1, -R7 ;  /* 0x0000000112067824 */ /* 0x000fe200078e0a07 */
[----:B------:R-:W-:Y:S01]  /*0360*/  LOP3.LUT R8, R8, 0x3ffffffc, RZ, 0xc0, !PT ;  /* 0x3ffffffc08087812 */ /* 0x000fe200078ec0ff */
[----:B------:R-:W-:Y:S01]  /*0370*/  IMAD.MOV.U32 R23, RZ, RZ, 0x1 ;  /* 0x00000001ff177424 */ /* 0x000fe200078e00ff */
[----:B------:R-:W-:-:S02]  /*0380*/  ISETP.NE.AND P3, PT, R5, RZ, PT ;  /* 0x000000ff0500720c */ /* 0x000fc40003f65270 */
[----:B------:R-:W-:Y:S01]  /*0390*/  SHF.R.S32.HI R7, RZ, 0x1f, R6 ;  /* 0x0000001fff077819 */ /* 0x000fe20000011406 */
[----:B------:R-:W-:Y:S01]  /*03a0*/  IMAD.IADD R8, R3, 0x1, -R8 ;  /* 0x0000000103087824 */ /* 0x000fe200078e0a08 */
[----:B------:R-:W3:Y:S02]  /*03b0*/  LDC R13, c[0x0][0x140] ;  /* 0x00005000ff0d7b82 */ /* 0x000ee40000000800 */
[----:B------:R-:W-:Y:S02]  /*03c0*/  LEA.HI R7, R7, R6, RZ, 0x3 ;  /* 0x0000000607077211 */ /* 0x000fe400078f18ff */
[----:B-----5:R-:W-:Y:S02]  /*03d0*/  ISETP.NE.OR P0, PT, R0, RZ, !P0 ;  /* 0x000000ff0000720c */ /* 0x020fe40004705670 */
[--C-:B------:R-:W-:Y:S02]  /*03e0*/  SHF.R.S32.HI R0, RZ, 0x3, R7.reuse ;  /* 0x00000003ff007819 */ /* 0x100fe40000011407 */
[----:B------:R-:W-:-:S02]  /*03f0*/  SHF.R.S32.HI R7, RZ, 0x1f, R7 ;  /* 0x0000001fff077819 */ /* 0x000fc40000011407 */
[----:B0-----:R-:W-:Y:S02]  /*0400*/  I2FP.F32.U32 R9, UR8 ;  /* 0x0000000800097c45 */ /* 0x001fe40008201000 */
[----:B------:R-:W-:-:S03]  /*0410*/  LEA.HI R7, R7, R0, RZ, 0x2 ;  /* 0x0000000007077211 */ /* 0x000fc600078f10ff */
[----:B------:R-:W-:Y:S01]  /*0420*/  FMUL R9, R9, UR4 ;  /* 0x0000000409097c20 */ /* 0x000fe20008400000 */
[----:B------:R-:W-:Y:S01]  /*0430*/  LOP3.LUT R7, R7, 0xfffffffc, RZ, 0xc0, !PT ;  /* 0xfffffffc07077812 */ /* 0x000fe200078ec0ff */
[----:B------:R-:W-:Y:S01]  /*0440*/  VOTEU.ALL UP0, P0 ;  /* 0x00000000003f7886 */ /* 0x000fe20000000000 */
[----:B-1----:R-:W-:Y:S01]  /*0450*/  I2FP.F32.U32 R3, R4 ;  /* 0x0000000400037245 */ /* 0x002fe20000201000 */
[----:B------:R-:W-:Y:S01]  /*0460*/  ULDC UR4, c[0x0][0x154] ;  /* 0x0000550000047ab9 */ /* 0x000fe20000000800 */
[----:B------:R-:W-:Y:S01]  /*0470*/  VOTEU.ALL UP1, P0 ;  /* 0x00000000003f7886 */ /* 0x000fe20000020000 */
[----:B------:R-:W0:Y:S01]  /*0480*/  F2I.U32.TRUNC.NTZ R9, R9 ;  /* 0x0000000900097305 */ /* 0x000e22000020f000 */
[----:B------:R-:W-:Y:S01]  /*0490*/  IMAD.IADD R7, R0, 0x1, -R7 ;  /* 0x0000000100077824 */ /* 0x000fe200078e0a07 */
[----:B------:R-:W1:Y:S01]  /*04a0*/  @!UP0 S2UR UR7, SR_CgaCtaId ;  /* 0x00000000000789c3 */ /* 0x000e620000008800 */
[----:B------:R-:W-:Y:S01]  /*04b0*/  FMUL R12, R3, UR4 ;  /* 0x00000004030c7c20 */ /* 0x000fe20008400000 */
[----:B------:R-:W-:Y:S01]  /*04c0*/  UMOV UR4, 0x20 ;  /* 0x0000002000047882 */ /* 0x000fe20000000000 */
[----:B------:R-:W-:Y:S01]  /*04d0*/  IMAD R8, R8, 0x4, R7 ;  /* 0x0000000408087824 */ /* 0x000fe200078e0207 */
[----:B------:R-:W-:Y:S01]  /*04e0*/  @!UP0 UMOV UR6, 0x400 ;  /* 0x0000040000068882 */ /* 0x000fe20000000000 */
[----:B------:R-:W-:-:S04]  /*04f0*/  @!UP0 UIADD3 UR4, -UR4, 0x100000, URZ ;  /* 0x0010000004048890 */ /* 0x000fc8000fffe13f */
[----:B------:R-:W-:Y:S02]  /*0500*/  @!UP0 USHF.L.U32 UR5, UR4, 0xb, URZ ;  /* 0x0000000b04058899 */ /* 0x000fe4000800063f */
[----:B------:R-:W-:Y:S01]  /*0510*/  @!UP0 USHF.L.U32 UR4, UR4, 0x1, URZ ;  /* 0x0000000104048899 */ /* 0x000fe2000800063f */
[----:B---3--:R-:W-:Y:S01]  /*0520*/  ISETP.EQ.U32.AND P2, PT, R13, 0x1, PT ;  /* 0x000000010d00780c */ /* 0x008fe20003f42070 */
[----:B------:R-:W3:Y:S01]  /*0530*/  F2I.U32.TRUNC.NTZ R12, R12 ;  /* 0x0000000c000c7305 */ /* 0x000ee2000020f000 */
[----:B------:R-:W-:Y:S01]  /*0540*/  LEA.HI R0, R8, R8, RZ, 0x1 ;  /* 0x0000000808007211 */ /* 0x000fe200078f08ff */
[----:B------:R-:W5:Y:S03]  /*0550*/  LDC R7, c[0x0][0x148] ;  /* 0x00005200ff077b82 */ /* 0x000f660000000800 */
[----:B------:R-:W-:Y:S01]  /*0560*/  LOP3.LUT R11, R0, 0xfffffffe, RZ, 0xc0, !PT ;  /* 0xfffffffe000b7812 */ /* 0x000fe200078ec0ff */
[----:B0-----:R-:W-:Y:S01]  /*0570*/  IMAD.MOV R15, RZ, RZ, -R9 ;  /* 0x000000ffff0f7224 */ /* 0x001fe200078e0a09 */
[----:B------:R-:W-:-:S03]  /*0580*/  SHF.R.S32.HI R9, RZ, 0x1f, R2 ;  /* 0x0000001fff097819 */ /* 0x000fc60000011402 */
[----:B--2---:R-:W-:Y:S01]  /*0590*/  IMAD R3, R10, R15, UR8 ;  /* 0x000000080a037e24 */ /* 0x004fe2000f8e020f */
[----:B------:R-:W-:Y:S01]  /*05a0*/  LEA.HI R9, R9, R2, RZ, 0x2 ;  /* 0x0000000209097211 */ /* 0x000fe200078f10ff */
[C---:B------:R-:W-:Y:S02]  /*05b0*/  IMAD.IADD R0, R8.reuse, 0x1, -R11 ;  /* 0x0000000108007824 */ /* 0x040fe400078e0a0b */
[----:B------:R-:W-:Y:S01]  /*05c0*/  IMAD.SHL.U32 R11, R8, 0x4, RZ ;  /* 0x00000004080b7824 */ /* 0x000fe200078e00ff */
[----:B------:R-:W-:Y:S01]  /*05d0*/  LOP3.LUT R9, R9, 0xfffffffc, RZ, 0xc0, !PT ;  /* 0xfffffffc09097812 */ /* 0x000fe200078ec0ff */
[----:B---3--:R-:W-:Y:S01]  /*05e0*/  IMAD.MOV R21, RZ, RZ, -R12 ;  /* 0x000000ffff157224 */ /* 0x008fe200078e0a0c */
[----:B------:R-:W-:Y:S01]  /*05f0*/  ISETP.NE.AND P4, PT, R0, R3, PT ;  /* 0x000000030000720c */ /* 0x000fe20003f85270 */
[----:B-1----:R-:W-:Y:S01]  /*0600*/  @!UP0 ULEA UR6, UR7, UR6, 0x18 ;  /* 0x0000000607068291 */ /* 0x002fe2000f8ec03f */
[----:B------:R-:W-:Y:S01]  /*0610*/  LOP3.LUT R22, R8, 0xc, R11, 0x78, !PT ;  /* 0x0000000c08167812 */ /* 0x000fe200078e780b */
[----:B------:R-:W-:Y:S01]  /*0620*/  IMAD.IADD R0, R2, 0x1, -R9 ;  /* 0x0000000102007824 */ /* 0x000fe200078e0a09 */
[----:B------:R-:W-:Y:S01]  /*0630*/  VOTEU.ALL UP0, P0 ;  /* 0x00000000003f7886 */ /* 0x000fe20000000000 */
[----:B------:R-:W-:Y:S01]  /*0640*/  LOP3.LUT P0, RZ, R6, 0x7, RZ, 0xc0, !PT ;  /* 0x0000000706ff7812 */ /* 0x000fe2000780c0ff */
[----:B------:R-:W-:-:S02]  /*0650*/  VIADD R6, R5, 0xffffffff ;  /* 0xffffffff05067836 */ /* 0x000fc40000000000 */
[----:B------:R-:W-:Y:S01]  /*0660*/  ISETP.NE.AND P1, PT, R0, 0x3, PT ;  /* 0x000000030000780c */ /* 0x000fe20003f25270 */
[----:B-----5:R-:W-:Y:S01]  /*0670*/  IMAD R9, R7, R21, R4 ;  /* 0x0000001507097224 */ /* 0x020fe200078e0204 */
[----:B------:R-:W-:Y:S02]  /*0680*/  ISETP.LT.U32.AND P0, PT, R22, 0x2, !P0 ;  /* 0x000000021600780c */ /* 0x000fe40004701070 */
[----:B------:R-:W-:Y:S01]  /*0690*/  ISETP.EQ.OR P1, PT, R0, RZ, !P1 ;  /* 0x000000ff0000720c */ /* 0x000fe20004f22670 */
[----:B------:R-:W0:Y:S02]  /*06a0*/  FENCE.VIEW.ASYNC.S ;  /* 0x00000000000073c6 */ /* 0x000e240000000000 */
[----:B0-----:R0:W1:Y:S01]  /*06b0*/  @!UP0 SYNCS.EXCH.64 URZ, [UR6+0x30], UR4 ;  /* 0x00003004063f85b2 */ /* 0x0010620008000100 */
[----:B------:R-:W-:Y:S02]  /*06c0*/  @P4 LEA.HI R2, R22, R22, RZ, 0x1 ;  /* 0x0000001616024211 */ /* 0x000fe400078f08ff */
[----:B------:R-:W-:-:S02]  /*06d0*/  ISETP.EQ.AND P1, PT, R5, RZ, P1 ;  /* 0x000000ff0500720c */ /* 0x000fc40000f22270 */
[----:B------:R-:W-:Y:S02]  /*06e0*/  @P4 SHF.R.S32.HI R2, RZ, 0x1, R2 ;  /* 0x00000001ff024819 */ /* 0x000fe40000011402 */
[----:B------:R-:W-:Y:S02]  /*06f0*/  ISETP.GE.U32.AND P6, PT, R6, 0x2, PT ;  /* 0x000000020600780c */ /* 0x000fe40003fc6070 */
[----:B------:R-:W-:Y:S02]  /*0700*/  @P4 ISETP.NE.AND P5, PT, R2, R9, PT ;  /* 0x000000090200420c */ /* 0x000fe40003fa5270 */
[----:B------:R-:W-:Y:S02]  /*0710*/  SEL R2, RZ, 0x1, !P0 ;  /* 0x00000001ff027807 */ /* 0x000fe40004000000 */
[----:B------:R-:W-:Y:S02]  /*0720*/  @P4 SEL R23, RZ, 0x1, P5 ;  /* 0x00000001ff174807 */ /* 0x000fe40002800000 */
[----:B------:R-:W-:Y:S01]  /*0730*/  SEL R19, RZ, 0x1, !P1 ;  /* 0x00000001ff137807 */ /* 0x000fe20004800000 */
[----:B------:R0:W2:Y:S01]  /*0740*/  @!UP1 SYNCS.EXCH.64 URZ, [UR6+0x38], UR4 ;  /* 0x00003804063f95b2 */ /* 0x0000a20008000100 */
[----:B------:R-:W-:Y:S01]  /*0750*/  LOP3.LUT R23, R23, R2, RZ, 0xc0, !PT ;  /* 0x0000000217177212 */ /* 0x000fe200078ec0ff */
[----:B------:R-:W-:Y:S01]  /*0760*/  NOP ;  /* 0x0000000000007918 */ /* 0x000fe20000000000 */
[----:B------:R-:W-:Y:S01]  /*0770*/  SEL R19, R19, 0x2, P6 ;  /* 0x0000000213137807 */ /* 0x000fe20003000000 */
[----:B------:R-:W-:Y:S06]  /*0780*/  @!P2 BRA `(.L_x_3) ;  /* 0x000000000008a947 */ /* 0x000fec0003800000 */
[----:B-12-4-:R-:W-:Y:S01]  /*0790*/  UCGABAR_ARV ;  /* 0x00000000000079c7 */ /* 0x016fe20008000000 */
[----:B------:R-:W-:Y:S05]  /*07a0*/  BRA `(.L_x_4) ;  /* 0x0000000000047947 */ /* 0x000fea0003800000 */
.L_x_3:
[----:B-12-4-:R-:W-:Y:S01]  /*07b0*/  NOP ;  /* 0x0000000000007918 */ /* 0x016fe20000000000 */
.L_x_4:
[----:B------:R-:W1:Y:S01]  /*07c0*/  LDC R2, c[0x0][0x65c] ;  /* 0x00019700ff027b82 */ /* 0x000e620000000800 */
[----:B------:R-:W-:Y:S02]  /*07d0*/  IMAD.U32 R8, RZ, RZ, UR8 ;  /* 0x00000008ff087e24 */ /* 0x000fe4000f8e00ff */
[----:B------:R-:W-:Y:S01]  /*07e0*/  IMAD.MOV.U32 R9, RZ, RZ, RZ ;  /* 0x000000ffff097224 */ /* 0x000fe200078e00ff */
[----:B-1----:R-:W-:-:S04]  /*07f0*/  ISETP.NE.AND P1, PT, R2, 0x1, PT ;  /* 0x000000010200780c */ /* 0x002fc80003f25270 */
[----:B------:R-:W-:-:S09]  /*0800*/  P2R R5, PR, RZ, 0x2 ;  /* 0x00000002ff057803 */ /* 0x000fd20000000000 */
[----:B------:R-:W1:Y:S01]  /*0810*/  @P1 LDC R17, c[0x0][0x10] ;  /* 0x00000400ff111b82 */ /* 0x000e620000000800 */
[----:B------:R-:W-:Y:S02]  /*0820*/  @P1 IMAD.MOV.U32 R5, RZ, RZ, RZ ;  /* 0x000000ffff051224 */ /* 0x000fe400078e00ff */
[----:B------:R-:W-:-:S05]  /*0830*/  @P1 IMAD.MOV.U32 R13, RZ, RZ, RZ ;  /* 0x000000ffff0d1224 */ /* 0x000fca00078e00ff */
[----:B------:R-:W2:Y:S01]  /*0840*/  @!P1 LDC R11, c[0x0][0xc] ;  /* 0x00000300ff0b9b82 */ /* 0x000ea20000000800 */
[----:B-1----:R-:W-:-:S04]  /*0850*/  @P1 IMAD.WIDE.U32 R16, R17, UR8, R4 ;  /* 0x0000000811101c25 */ /* 0x002fc8000f8e0004 */
[----:B------:R-:W-:Y:S02]  /*0860*/  @P1 IMAD.IADD R17, R17, 0x1, R13 ;  /* 0x0000000111111824 */ /* 0x000fe400078e020d */
[----:B--2---:R-:W-:-:S04]  /*0870*/  @!P1 IMAD.WIDE.U32 R8, R4, R11, R8 ;  /* 0x0000000b04089225 */ /* 0x004fc800078e0008 */
[----:B------:R-:W-:Y:S02]  /*0880*/  @!P1 IMAD.MOV.U32 R16, RZ, RZ, R8 ;  /* 0x000000ffff109224 */ /* 0x000fe400078e0008 */
[----:B------:R-:W-:Y:S01]  /*0890*/  @!P1 IMAD.MOV.U32 R17, RZ, RZ, R9 ;  /* 0x000000ffff119224 */ /* 0x000fe200078e0009 */
[----:B------:R-:W-:Y:S06]  /*08a0*/  @!P2 BRA `(.L_x_5) ;  /* 0x00000000000ca947 */ /* 0x000fec0003800000 */
[----:B------:R-:W-:Y:S01]  /*08b0*/  UCGABAR_WAIT ;  /* 0x0000000000007dc7 */ /* 0x000fe20008000000 */
[----:B------:R-:W-:Y:S01]  /*08c0*/  CCTL.IVALL ;  /* 0x00000000ff00798f */ /* 0x000fe20002000000 */
[----:B------:R-:W-:Y:S05]  /*08d0*/  BRA `(.L_x_6) ;  /* 0x0000000000047947 */ /* 0x000fea0003800000 */
.L_x_5:
[----:B------:R-:W-:Y:S06]  /*08e0*/  BAR.SYNC.DEFER_BLOCKING 0x0 ;  /* 0x0000000000007b1d */ /* 0x000fec0000010000 */
.L_x_6:
[----:B------:R-:W-:Y:S05]  /*08f0*/  @!P3 BRA `(.L_x_7) ;  /* 0x000000b800e4b947 */ /* 0x000fea0003800000 */
[----:B------:R-:W-:-:S13]  /*0900*/  ISETP.GT.U32.AND P0, PT, R6, 0x1, PT ;  /* 0x000000010600780c */ /* 0x000fda0003f04070 */
[----:B0-----:R-:W-:Y:S05]  /*0910*/  @P0 EXIT ;  /* 0x000000000000094d */ /* 0x001fea0003800000 */
[----:B------:R-:W-:Y:S01]  /*0920*/  ULDC.64 UR4, c[0x0][0x650] ;  /* 0x0001940000047ab9 */ /* 0x000fe20000000a00 */
[----:B------:R-:W-:Y:S01]  /*0930*/  PRMT R0, RZ, 0x7610, R0 ;  /* 0x00007610ff007816 */ /* 0x000fe20000000000 */
[----:B------:R-:W-:Y:S01]  /*0940*/  IMAD.MOV.U32 R115, RZ, RZ, -0x1 ;  /* 0xffffffffff737424 */ /* 0x000fe200078e00ff */
[----:B------:R-:W-:Y:S01]  /*0950*/  ISETP.GE.U32.AND P0, PT, R16, UR4, PT ;  /* 0x0000000410007c0c */ /* 0x000fe2000bf06070 */
[----:B------:R-:W-:Y:S02]  /*0960*/  IMAD.MOV.U32 R116, RZ, RZ, -0x1 ;  /* 0xffffffffff747424 */ /* 0x000fe400078e00ff */
[----:B------:R-:W-:Y:S01]  /*0970*/  IMAD.MOV.U32 R113, RZ, RZ, -0x1 ;  /* 0xffffffffff717424 */ /* 0x000fe200078e00ff */
[----:B------:R-:W-:-:S13]  /*0980*/  ISETP.GE.U32.AND.EX P0, PT, R17, UR5, PT, P0 ;  /* 0x0000000511007c0c */ /* 0x000fda000bf06100 */
[----:B------:R-:W-:Y:S05]  /*0990*/  @P0 BRA `(.L_x_8) ;  /* 0x0000000400280947 */ /* 0x000fea0003800000 */
[----:B------:R-:W0:Y:S01]  /*09a0*/  LDC.64 R24, c[0x0][0x628] ;  /* 0x00018a00ff187b82 */ /* 0x000e220000000a00 */
[----:B------:R-:W-:Y:S02]  /*09b0*/  IMAD.MOV.U32 R8, RZ, RZ, R16 ;  /* 0x000000ffff087224 */ /* 0x000fe400078e0010 */
[----:B------:R-:W-:-:S05]  /*09c0*/  IMAD.MOV.U32 R9, RZ, RZ, R17 ;  /* 0x000000ffff097224 */ /* 0x000fca00078e0011 */
[----:B------:R-:W1:Y:S08]  /*09d0*/  LDC R0, c[0x0][0x630] ;  /* 0x00018c00ff007b82 */ /* 0x000e700000000800 */
[----:B------:R-:W2:Y:S01]  /*09e0*/  LDC.64 R26, c[0x0][0x620] ;  /* 0x00018800ff1a7b82 */ /* 0x000ea20000000a00 */
[----:B0-----:R-:W-:-:S04]  /*09f0*/  ISETP.NE.U32.AND P0, PT, R24, RZ, PT ;  /* 0x000000ff1800720c */ /* 0x001fc80003f05070 */
[----:B------:R-:W-:-:S13]  /*0a00*/  ISETP.NE.AND.EX P0, PT, R25, RZ, PT, P0 ;  /* 0x000000ff1900720c */ /* 0x000fda0003f05300 */
[----:B-12---:R-:W-:Y:S05]  /*0a10*/  @!P0 BRA `(.L_x_9) ;  /* 0x0000000000288947 */ /* 0x006fea0003800000 */
[----:B------:R-:W0:Y:S02]  /*0a20*/  LDC R13, c[0x0][0x634] ;  /* 0x00018d00ff0d7b82 */ /* 0x000e240000000800 */
[----:B0-----:R-:W-:-:S05]  /*0a30*/  IADD3 R13, P0, R16, R13, RZ ;  /* 0x0000000d100d7210 */ /* 0x001fca0007f1e0ff */
[----:B------:R-:W-:-:S04]  /*0a40*/  IMAD.X R15, RZ, RZ, R17, P0 ;  /* 0x000000ffff0f7224 */ /* 0x000fc800000e0611 */
[----:B------:R-:W-:-:S04]  /*0a50*/  IMAD.WIDE.U32 R8, R15, R24, RZ ;  /* 0x000000180f087225 */ /* 0x000fc800078e00ff */
[----:B------:R-:W-:-:S04]  /*0a60*/  IMAD.WIDE.U32 R10, P0, R13, R25, R8 ;  /* 0x000000190d0a7225 */ /* 0x000fc80007800008 */
[----:B------:R-:W-:-:S04]  /*0a70*/  IMAD.WIDE.U32 R8, R13, R24, RZ ;  /* 0x000000180d087225 */ /* 0x000fc800078e00ff */
[----:B------:R-:W-:Y:S01]  /*0a80*/  IMAD.X R13, RZ, RZ, RZ, P0 ;  /* 0x000000ffff0d7224 */ /* 0x000fe200000e06ff */
[----:B------:R-:W-:Y:S01]  /*0a90*/  IADD3 RZ, P0, R9, R10, RZ ;  /* 0x0000000a09ff7210 */ /* 0x000fe20007f1e0ff */
[----:B------:R-:W-:-:S04]  /*0aa0*/  IMAD.MOV.U32 R12, RZ, RZ, R11 ;  /* 0x000000ffff0c7224 */ /* 0x000fc800078e000b */
[----:B------:R-:W-:-:S08]  /*0ab0*/  IMAD.WIDE.U32.X R8, R15, R25, R12, P0 ;  /* 0x000000190f087225 */ /* 0x000fd000000e040c */
.L_x_9:
[----:B------:R-:W0:Y:S01]  /*0ac0*/  LDC.64 R24, c[0x0][0x640] ;  /* 0x00019000ff187b82 */ /* 0x000e220000000a00 */
[-CC-:B------:R-:W-:Y:S01]  /*0ad0*/  SHF.R.U64 R113, R8, R0.reuse, R9.reuse ;  /* 0x0000000008717219 */ /* 0x180fe20000001209 */
[----:B------:R-:W-:Y:S01]  /*0ae0*/  IMAD R30, R7, R21, R4 ;  /* 0x00000015071e7224 */ /* 0x000fe200078e0204 */
[----:B------:R-:W-:Y:S01]  /*0af0*/  SHF.R.U32.HI R0, RZ, R0, R9 ;  /* 0x00000000ff007219 */ /* 0x000fe20000011609 */
[----:B------:R-:W-:Y:S01]  /*0b00*/  IMAD.MOV.U32 R21, RZ, RZ, 0x1 ;  /* 0x00000001ff157424 */ /* 0x000fe200078e00ff */
[----:B------:R-:W-:-:S03]  /*0b10*/  IADD3 R5, P0, RZ, -R113, RZ ;  /* 0x80000071ff057210 */ /* 0x000fc60007f1e0ff */
[----:B------:R-:W1:Y:S02]  /*0b20*/  LDC R6, c[0x0][0x618] ;  /* 0x00018600ff067b82 */ /* 0x000e640000000800 */
[----:B------:R-:W-:-:S04]  /*0b30*/  IMAD.X R9, RZ, RZ, ~R0, P0 ;  /* 0x000000ffff097224 */ /* 0x000fc800000e0e00 */
[-C--:B------:R-:W-:Y:S02]  /*0b40*/  IMAD R0, R9, R26.reuse, RZ ;  /* 0x0000001a09007224 */ /* 0x080fe400078e02ff */
[----:B------:R-:W2:Y:S01]  /*0b50*/  LDC R11, c[0x0][0x608] ;  /* 0x00018200ff0b7b82 */ /* 0x000ea20000000800 */
[----:B------:R-:W-:-:S04]  /*0b60*/  IMAD.WIDE.U32 R8, R5, R26, R16 ;  /* 0x0000001a05087225 */ /* 0x000fc800078e0010 */
[----:B------:R-:W-:-:S03]  /*0b70*/  IMAD R5, R5, R27, R0 ;  /* 0x0000001b05057224 */ /* 0x000fc600078e0200 */
[----:B------:R-:W3:Y:S01]  /*0b80*/  LDC R12, c[0x0][0x658] ;  /* 0x00019600ff0c7b82 */ /* 0x000ee20000000800 */
[----:B0-----:R-:W-:Y:S01]  /*0b90*/  ISETP.NE.U32.AND P0, PT, R24, RZ, PT ;  /* 0x000000ff1800720c */ /* 0x001fe20003f05070 */
[----:B------:R-:W-:Y:S02]  /*0ba0*/  IMAD.IADD R5, R9, 0x1, R5 ;  /* 0x0000000109057824 */ /* 0x000fe400078e0205 */
[----:B------:R-:W-:Y:S01]  /*0bb0*/  IMAD.MOV.U32 R9, RZ, RZ, -0x1 ;  /* 0xffffffffff097424 */ /* 0x000fe200078e00ff */
[----:B------:R-:W-:-:S03]  /*0bc0*/  ISETP.NE.AND.EX P0, PT, R25, RZ, PT, P0 ;  /* 0x000000ff1900720c */ /* 0x000fc60003f05300 */
[----:B------:R-:W0:Y:S01]  /*0bd0*/  LDC R15, c[0x0][0x600] ;  /* 0x00018000ff0f7b82 */ /* 0x000e220000000800 */
[-CC-:B-1----:R-:W-:Y:S02]  /*0be0*/  SHF.R.U64 R13, R8, R6.reuse, R5.reuse ;  /* 0x00000006080d7219 */ /* 0x182fe40000001205 */
[----:B------:R-:W-:-:S05]  /*0bf0*/  SHF.R.U32.HI R0, RZ, R6, R5 ;  /* 0x00000006ff007219 */ /* 0x000fca0000011605 */
[----:B------:R-:W1:Y:S01]  /*0c00*/  LDC R14, c[0x0][0x648] ;  /* 0x00019200ff0e7b82 */ /* 0x000e620000000800 */
[-CC-:B--2---:R-:W-:Y:S02]  /*0c10*/  SHF.R.U64 R27, R13, R11.reuse, R0.reuse ;  /* 0x0000000b0d1b7219 */ /* 0x184fe40000001200 */
[----:B------:R-:W-:-:S05]  /*0c20*/  SHF.R.U32.HI R5, RZ, R11, R0 ;  /* 0x0000000bff057219 */ /* 0x000fca0000011600 */
[----:B------:R-:W2:Y:S01]  /*0c30*/  LDC R20, c[0x0][0x638] ;  /* 0x00018e00ff147b82 */ /* 0x000ea20000000800 */
[-CC-:B---3--:R-:W-:Y:S02]  /*0c40*/  SHF.R.U64 R28, R27, R12.reuse, R5.reuse ;  /* 0x0000000c1b1c7219 */ /* 0x188fe40000001205 */
[-C--:B------:R-:W-:Y:S02]  /*0c50*/  SHF.L.U32 R0, R9, R12.reuse, RZ ;  /* 0x0000000c09007219 */ /* 0x080fe400000006ff */
[----:B------:R-:W-:Y:S01]  /*0c60*/  SHF.R.U32.HI R5, RZ, R12, R5 ;  /* 0x0000000cff057219 */ /* 0x000fe20000011605 */
[----:B------:R-:W-:Y:S01]  /*0c70*/  IMAD.MOV.U32 R4, RZ, RZ, R28 ;  /* 0x000000ffff047224 */ /* 0x000fe200078e001c */
[----:B------:R-:W-:Y:S01]  /*0c80*/  LOP3.LUT R10, RZ, R0, RZ, 0x33, !PT ;  /* 0x00000000ff0a7212 */ /* 0x000fe200078e33ff */
[----:B------:R-:W3:Y:S01]  /*0c90*/  LDC R26, c[0x0][0x610] ;  /* 0x00018400ff1a7b82 */ /* 0x000ee20000000800 */
[----:B------:R-:W-:Y:S05]  /*0ca0*/  @!P0 BRA `(.L_x_10) ;  /* 0x0000000000288947 */ /* 0x000fea0003800000 */
[----:B------:R-:W4:Y:S02]  /*0cb0*/  LDC R9, c[0x0][0x64c] ;  /* 0x00019300ff097b82 */ /* 0x000f240000000800 */
[----:B----4-:R-:W-:-:S05]  /*0cc0*/  IADD3 R9, P0, R28, R9, RZ ;  /* 0x000000091c097210 */ /* 0x010fca0007f1e0ff */
        /* <DEDUP_REMOVED lines=8> */
.L_x_10:
[----:B-1----:R-:W-:Y:S01]  /*0d50*/  SHF.R.U64 R4, R4, R14, R5 ;  /* 0x0000000e04047219 */ /* 0x002fe20000001205 */
[----:B0-----:R-:W-:Y:S01]  /*0d60*/  VIADD R6, R15, 0xffffffff ;  /* 0xffffffff0f067836 */ /* 0x001fe20000000000 */
[----:B------:R-:W-:Y:S02]  /*0d70*/  SHF.L.U32 R0, R21, R12, RZ ;  /* 0x0000000c15007219 */ /* 0x000fe400000006ff */
[----:B------:R-:W-:Y:S01]  /*0d80*/  LOP3.LUT R5, R27, R10, RZ, 0xc0, !PT ;  /* 0x0000000a1b057212 */ /* 0x000fe200078ec0ff */
[----:B------:R-:W-:Y:S01]  /*0d90*/  IMAD.MOV R7, RZ, RZ, -R4 ;  /* 0x000000ffff077224 */ /* 0x000fe200078e0a04 */
[----:B------:R-:W-:Y:S02]  /*0da0*/  SEL R3, R3, R30, !P1 ;  /* 0x0000001e03037207 */ /* 0x000fe40004800000 */
[----:B------:R-:W-:Y:S01]  /*0db0*/  LOP3.LUT R6, R13, R6, RZ, 0xc0, !PT ;  /* 0x000000060d067212 */ /* 0x000fe200078ec0ff */
[----:B------:R-:W-:Y:S02]  /*0dc0*/  IMAD R4, R0, R4, R5 ;  /* 0x0000000400047224 */ /* 0x000fe400078e0205 */
[----:B--2---:R-:W-:-:S02]  /*0dd0*/  IMAD R0, R7, R20, R28 ;  /* 0x0000001407007224 */ /* 0x004fc400078e021c */
[----:B---3--:R-:W-:Y:S02]  /*0de0*/  IMAD R3, R4, R26, R3 ;  /* 0x0000001a04037224 */ /* 0x008fe400078e0203 */
[----:B------:R-:W-:Y:S02]  /*0df0*/  IMAD.MOV.U32 R5, RZ, RZ, 0x1 ;  /* 0x00000001ff057424 */ /* 0x000fe400078e00ff */
[----:B------:R-:W-:-:S03]  /*0e00*/  IMAD R4, R0, R15, R6 ;  /* 0x0000000f00047224 */ /* 0x000fc600078e0206 */
[----:B------:R-:W-:Y:S02]  /*0e10*/  PRMT R0, R5, 0x7610, R0 ;  /* 0x0000761005007816 */ /* 0x000fe40000000000 */
[----:B------:R-:W-:Y:S02]  /*0e20*/  SEL R116, R4, R3, !P1 ;  /* 0x0000000304747207 */ /* 0x000fe40004800000 */
[----:B------:R-:W-:-:S07]  /*0e30*/  SEL R115, R3, R4, !P1 ;  /* 0x0000000403737207 */ /* 0x000fce0004800000 */
.L_x_8:
[----:B------:R-:W-:-:S08]  /*0e40*/  NOP ;  /* 0x0000000000007918 */ /* 0x000fd00000000000 */
[----:B------:R-:W0:Y:S02]  /*0e50*/  USETMAXREG.TRY_ALLOC.CTAPOOL UP0, 0xe8 ;  /* 0x000000e8000079c8 */ /* 0x000e240008000600 */
[----:B0-----:R-:W-:-:S13]  /*0e60*/  PLOP3.LUT P0, PT, PT, PT, UP0, 0x80, 0x0 ;  /* 0x000000000000781c */ /* 0x001fda0003f0f008 */
[----:B------:R-:W-:Y:S05]  /*0e70*/  @!P0 BRA `(.L_x_8) ;  /* 0xfffffffc00f08947 */ /* 0x000fea000383ffff */
[----:B------:R-:W-:Y:S01]  /*0e80*/  ULDC.64 UR4, c[0x0][0x598] ;  /* 0x0001660000047ab9 */ /* 0x000fe20000000a00 */
[----:B------:R-:W-:Y:S01]  /*0e90*/  ULDC.64 UR46, c[0x0][0x208] ;  /* 0x00008200002e7ab9 */ /* 0x000fe20000000a00 */
[----:B------:R-:W-:-:S04]  /*0ea0*/  ISETP.NE.U32.AND P0, PT, RZ, UR4, PT ;  /* 0x00000004ff007c0c */ /* 0x000fc8000bf05070 */
[----:B------:R-:W-:-:S13]  /*0eb0*/  ISETP.NE.AND.EX P0, PT, RZ, UR5, PT, P0 ;  /* 0x00000005ff007c0c */ /* 0x000fda000bf05300 */
[----:B------:R-:W-:Y:S05]  /*0ec0*/  @!P0 BRA `(.L_x_11) ;  /* 0x00000000001c8947 */ /* 0x000fea0003800000 */
[----:B------:R-:W0:Y:S02]  /*0ed0*/  LDC.64 R4, c[0x0][0x598] ;  /* 0x00016600ff047b82 */ /* 0x000e240000000a00 */
[----:B0-----:R-:W2:Y:S02]  /*0ee0*/  LDG.E.64 R4, desc[UR46][R4.64] ;  /* 0x0000002e04047981 */ /* 0x001ea4000c1e1b00 */
[----:B--2---:R-:W-:-:S04]  /*0ef0*/  ISETP.NE.U32.AND P0, PT, R4, RZ, PT ;  /* 0x000000ff0400720c */ /* 0x004fc80003f05070 */
[----:B------:R-:W-:-:S13]  /*0f00*/  ISETP.NE.AND.EX P0, PT, R5, RZ, PT, P0 ;  /* 0x000000ff0500720c */ /* 0x000fda0003f05300 */
[----:B------:R-:W-:Y:S05]  /*0f10*/  @!P0 BRA `(.L_x_11) ;  /* 0x0000000000088947 */ /* 0x000fea0003800000 */
[----:B------:R0:W5:Y:S01]  /*0f20*/  LD.E R112, desc[UR46][R4.64] ;  /* 0x0000002e04707980 */ /* 0x000162000c101900 */
[----:B------:R-:W-:Y:S05]  /*0f30*/  BRA `(.L_x_12) ;  /* 0x0000000000247947 */ /* 0x000fea0003800000 */
.L_x_11:
[----:B------:R-:W-:Y:S02]  /*0f40*/  ULDC.64 UR4, c[0x0][0x588] ;  /* 0x0001620000047ab9 */ /* 0x000fe40000000a00 */
[----:B------:R-:W-:-:S04]  /*0f50*/  ISETP.NE.U32.AND P0, PT, RZ, UR4, PT ;  /* 0x00000004ff007c0c */ /* 0x000fc8000bf05070 */
[----:B------:R-:W-:-:S13]  /*0f60*/  ISETP.NE.AND.EX P0, PT, RZ, UR5, PT, P0 ;  /* 0x00000005ff007c0c */ /* 0x000fda000bf05300 */
[----:B------:R-:W-:Y:S05]  /*0f70*/  @!P0 BRA `(.L_x_13) ;  /* 0x00000000000c8947 */ /* 0x000fea0003800000 */
[----:B------:R-:W0:Y:S02]  /*0f80*/  LDC.64 R4, c[0x0][0x588] ;  /* 0x00016200ff047b82 */ /* 0x000e240000000a00 */
[----:B0-----:R1:W5:Y:S01]  /*0f90*/  LDG.E R112, desc[UR46][R4.64] ;  /* 0x0000002e04707981 */ /* 0x001362000c1e1900 */
[----:B------:R-:W-:Y:S05]  /*0fa0*/  BRA `(.L_x_12) ;  /* 0x0000000000087947 */ /* 0x000fea0003800000 */
.L_x_13:
[----:B------:R-:W-:Y:S02]  /*0fb0*/  ULDC UR4, c[0x0][0x580] ;  /* 0x0001600000047ab9 */ /* 0x000fe40000000800 */
[----:B------:R-:W-:-:S07]  /*0fc0*/  IMAD.U32 R112, RZ, RZ, UR4 ;  /* 0x00000004ff707e24 */ /* 0x000fce000f8e00ff */
.L_x_12:
[----:B------:R-:W-:Y:S02]  /*0fd0*/  ULDC.64 UR4, c[0x0][0x5a0] ;  /* 0x0001680000047ab9 */ /* 0x000fe40000000a00 */
[----:B------:R-:W-:-:S04]  /*0fe0*/  ISETP.NE.U32.AND P0, PT, RZ, UR4, PT ;  /* 0x00000004ff007c0c */ /* 0x000fc8000bf05070 */
[----:B------:R-:W-:-:S13]  /*0ff0*/  ISETP.NE.AND.EX P0, PT, RZ, UR5, PT, P0 ;  /* 0x00000005ff007c0c */ /* 0x000fda000bf05300 */
[----:B------:R-:W-:Y:S05]  /*1000*/  @!P0 BRA `(.L_x_14) ;  /* 0x00000000001c8947 */ /* 0x000fea0003800000 */
[----:B01----:R-:W0:Y:S02]  /*1010*/  LDC.64 R4, c[0x0][0x5a0] ;  /* 0x00016800ff047b82 */ /* 0x003e240000000a00 */
[----:B0-----:R-:W2:Y:S02]  /*1020*/  LDG.E.64 R4, desc[UR46][R4.64] ;  /* 0x0000002e04047981 */ /* 0x001ea4000c1e1b00 */
[----:B--2---:R-:W-:-:S04]  /*1030*/  ISETP.NE.U32.AND P0, PT, R4, RZ, PT ;  /* 0x000000ff0400720c */ /* 0x004fc80003f05070 */
[----:B------:R-:W-:-:S13]  /*1040*/  ISETP.NE.AND.EX P0, PT, R5, RZ, PT, P0 ;  /* 0x000000ff0500720c */ /* 0x000fda0003f05300 */
[----:B------:R-:W-:Y:S05]  /*1050*/  @!P0 BRA `(.L_x_14) ;  /* 0x0000000000088947 */ /* 0x000fea0003800000 */
[----:B------:R0:W5:Y:S01]  /*1060*/  LD.E R114, desc[UR46][R4.64] ;  /* 0x0000002e04727980 */ /* 0x000162000c101900 */
[----:B------:R-:W-:Y:S05]  /*1070*/  BRA `(.L_x_15) ;  /* 0x0000000000247947 */ /* 0x000fea0003800000 */
.L_x_14:
[----:B------:R-:W-:Y:S02]  /*1080*/  ULDC.64 UR4, c[0x0][0x590] ;  /* 0x0001640000047ab9 */ /* 0x000fe40000000a00 */
[----:B------:R-:W-:-:S04]  /*1090*/  ISETP.NE.U32.AND P0, PT, RZ, UR4, PT ;  /* 0x00000004ff007c0c */ /* 0x000fc8000bf05070 */
[----:B------:R-:W-:-:S13]  /*10a0*/  ISETP.NE.AND.EX P0, PT, RZ, UR5, PT, P0 ;  /* 0x00000005ff007c0c */ /* 0x000fda000bf05300 */
[----:B------:R-:W-:Y:S05]  /*10b0*/  @!P0 BRA `(.L_x_16) ;  /* 0x00000000000c8947 */ /* 0x000fea0003800000 */
[----:B01----:R-:W0:Y:S02]  /*10c0*/  LDC.64 R4, c[0x0][0x590] ;  /* 0x00016400ff047b82 */ /* 0x003e240000000a00 */
[----:B0-----:R1:W5:Y:S01]  /*10d0*/  LDG.E R114, desc[UR46][R4.64] ;  /* 0x0000002e04727981 */ /* 0x001362000c1e1900 */
[----:B------:R-:W-:Y:S05]  /*10e0*/  BRA `(.L_x_15) ;  /* 0x0000000000087947 */ /* 0x000fea0003800000 */
.L_x_16:
[----:B------:R-:W-:Y:S02]  /*10f0*/  ULDC UR4, c[0x0][0x584] ;  /* 0x0001610000047ab9 */ /* 0x000fe40000000800 */
[----:B------:R-:W-:-:S07]  /*1100*/  IMAD.U32 R114, RZ, RZ, UR4 ;  /* 0x00000004ff727e24 */ /* 0x000fce000f8e00ff */
.L_x_15:
[----:B------:R-:W-:-:S13]  /*1110*/  LOP3.LUT P0, RZ, R0, 0xff, RZ, 0xc0, !PT ;  /* 0x000000ff00ff7812 */ /* 0x000fda000780c0ff */
[----:B------:R-:W-:Y:S05]  /*1120*/  @!P0 EXIT ;  /* 0x000000000000894d */ /* 0x000fea0003800000 */
[----:B------:R-:W-:Y:S01]  /*1130*/  ULDC UR4, c[0x0][0x28c] ;  /* 0x0000a30000047ab9 */ /* 0x000fe20000000800 */
[----:B------:R-:W-:Y:S01]  /*1140*/  LOP3.LUT R118, R19, 0x1, RZ, 0xfc, !PT ;  /* 0x0000000113767812 */ /* 0x000fe200078efcff */
[----:B------:R-:W-:Y:S01]  /*1150*/  UIADD3 UR4, UR4, 0x7f, URZ ;  /* 0x0000007f04047890 */ /* 0x000fe2000fffe03f */
[----:B------:R-:W-:Y:S01]  /*1160*/  UMOV UR36, URZ ;  /* 0x0000003f00247c82 */ /* 0x000fe20008000000 */
[----:B------:R-:W-:Y:S02]  /*1170*/  UMOV UR37, URZ ;  /* 0x0000003f00257c82 */ /* 0x000fe40008000000 */
[----:B------:R-:W-:-:S04]  /*1180*/  USHF.R.S32.HI UR5, URZ, 0x1f, UR4 ;  /* 0x0000001f3f057899 */ /* 0x000fc80008011404 */
[----:B------:R-:W-:-:S04]  /*1190*/  ULEA.HI UR5, UR5, UR4, URZ, 0x7 ;  /* 0x0000000405057291 */ /* 0x000fc8000f8f383f */
[----:B------:R-:W-:-:S12]  /*11a0*/  USHF.R.S32.HI UR38, URZ, 0x7, UR5 ;  /* 0x000000073f267899 */ /* 0x000fd80008011405 */
.L_x_212:
[----:B------:R-:W-:Y:S01]  /*11b0*/  LOP3.LUT R0, R18, 0x80, RZ, 0xc0, !PT ;  /* 0x0000008012007812 */ /* 0x000fe200078ec0ff */
[----:B--2---:R-:W2:Y:S01]  /*11c0*/  S2UR UR7, SR_CgaCtaId ;  /* 0x00000000000779c3 */ /* 0x004ea20000008800 */
[----:B------:R-:W-:Y:S02]  /*11d0*/  UMOV UR6, 0x400 ;  /* 0x0000040000067882 */ /* 0x000fe40000000000 */
[----:B------:R-:W-:-:S06]  /*11e0*/  SHF.R.U32.HI R0, RZ, 0x7, R0 ;  /* 0x00000007ff007819 */ /* 0x000fcc0000011600 */
[----:B---3--:R-:W3:Y:S01]  /*11f0*/  SHFL.IDX PT, R0, R0, RZ, 0x1f ;  /* 0x00001fff00007589 */ /* 0x008ee200000e0000 */
[----:B--2---:R-:W-:Y:S01]  /*1200*/  ULEA UR40, UR7, UR6, 0x18 ;  /* 0x0000000607287291 */ /* 0x004fe2000f8ec03f */
[----:B---3--:R-:W-:-:S13]  /*1210*/  R2UR UR4, R0 ;  /* 0x00000000000472ca */ /* 0x008fda00000e0000 */
[----:B------:R-:W-:-:S04]  /*1220*/  ULEA.HI UR5, UR4, UR4, URZ, 0x1 ;  /* 0x0000000404057291 */ /* 0x000fc8000f8f083f */
[----:B------:R-:W-:-:S04]  /*1230*/  ULOP3.LUT UR5, UR5, 0x7fffe, URZ, 0xc0, !UPT ;  /* 0x0007fffe05057892 */ /* 0x000fc8000f8ec03f */
[----:B------:R-:W-:-:S03]  /*1240*/  UIADD3 UR5, UR4, -UR5, URZ ;  /* 0x8000000504057290 */ /* 0x000fc6000fffe03f */
[----:B------:R-:W-:Y:S01]  /*1250*/  ULDC UR4, c[0x0][0x28c] ;  /* 0x0000a30000047ab9 */ /* 0x000fe20000000800 */
[----:B------:R-:W-:Y:S01]  /*1260*/  ULEA UR5, UR5, UR40, 0xd ;  /* 0x0000002805057291 */ /* 0x000fe2000f8e683f */
[----:B------:R-:W-:-:S03]  /*1270*/  ISETP.LT.AND P0, PT, RZ, UR4, PT ;  /* 0x00000004ff007c0c */ /* 0x000fc6000bf01270 */
[----:B------:R-:W-:-:S04]  /*1280*/  UIADD3 UR5, UR5, 0x100, URZ ;  /* 0x0000010005057890 */ /* 0x000fc8000fffe03f */
[----:B------:R-:W-:-:S04]  /*1290*/  USHF.R.U32.HI UR5, URZ, 0x4, UR5 ;  /* 0x000000043f057899 */ /* 0x000fc80008011605 */
[----:B------:R-:W-:Y:S02]  /*12a0*/  ULOP3.LUT UR39, UR5, 0x3fff, URZ, 0xc0, !UPT ;  /* 0x00003fff05277892 */ /* 0x000fe4000f8ec03f */
[----:B-1--45:R-:W-:Y:S10]  /*12b0*/  @P0 BRA `(.L_x_17) ;  /* 0x0000000000400947 */ /* 0x032ff40003800000 */
[----:B------:R-:W-:Y:S01]  /*12c0*/  MOV R0, 0x0 ;  /* 0x0000000000007802 */ /* 0x000fe20000000f00 */
[----:B------:R-:W-:Y:S01]  /*12d0*/  ULDC.64 UR4, c[0x4][0x68] ;  /* 0x01001a0000047ab9 */ /* 0x000fe20000000a00 */
[----:B------:R-:W-:Y:S01]  /*12e0*/  ULDC.64 UR6, c[0x4][0x8] ;  /* 0x0100020000067ab9 */ /* 0x000fe20000000a00 */
[----:B01----:R-:W-:Y:S01]  /*12f0*/  IMAD.U32 R4, RZ, RZ, UR4 ;  /* 0x00000004ff047e24 */ /* 0x003fe2000f8e00ff */
[----:B------:R0:W1:Y:S01]  /*1300*/  LDC.64 R14, c[0x4][R0] ;  /* 0x01000000000e7b82 */ /* 0x0000620000000a00 */
[----:B------:R-:W-:Y:S01]  /*1310*/  IMAD.U32 R5, RZ, RZ, UR5 ;  /* 0x00000005ff057e24 */ /* 0x000fe2000f8e00ff */
[----:B------:R-:W-:Y:S01]  /*1320*/  ULDC.64 UR4, c[0x4][0x70] ;  /* 0x01001c0000047ab9 */ /* 0x000fe20000000a00 */
[----:B------:R-:W-:Y:S02]  /*1330*/  IMAD.U32 R10, RZ, RZ, UR6 ;  /* 0x00000006ff0a7e24 */ /* 0x000fe4000f8e00ff */
[----:B------:R-:W-:Y:S02]  /*1340*/  IMAD.U32 R6, RZ, RZ, UR4 ;  /* 0x00000004ff067e24 */ /* 0x000fe4000f8e00ff */
[----:B------:R-:W-:-:S02]  /*1350*/  IMAD.U32 R7, RZ, RZ, UR5 ;  /* 0x00000005ff077e24 */ /* 0x000fc4000f8e00ff */
[----:B------:R-:W-:Y:S02]  /*1360*/  IMAD.U32 R11, RZ, RZ, UR7 ;  /* 0x00000007ff0b7e24 */ /* 0x000fe4000f8e00ff */
[----:B------:R-:W-:Y:S02]  /*1370*/  IMAD.MOV.U32 R8, RZ, RZ, 0x1e1 ;  /* 0x000001e1ff087424 */ /* 0x000fe400078e00ff */
[----:B------:R-:W-:Y:S02]  /*1380*/  IMAD.MOV.U32 R12, RZ, RZ, 0x1 ;  /* 0x00000001ff0c7424 */ /* 0x000fe400078e00ff */
[----:B0-----:R-:W-:-:S07]  /*1390*/  IMAD.MOV.U32 R13, RZ, RZ, RZ ;  /* 0x000000ffff0d7224 */ /* 0x001fce00078e00ff */
[----:B------:R-:W-:-:S07]  /*13a0*/  LEPC R20, `(.L_x_17) ;  /* 0x000000001014794e */ /* 0x000fce0000000000 */
[----:B-1---5:R-:W-:Y:S05]  /*13b0*/  CALL.ABS.NOINC R14 ;  /* 0x000000000e007343 */ /* 0x022fea0003c00000 */
.L_x_17:
[----:B------:R-:W-:-:S13]  /*13c0*/  ISETP.NE.AND P0, PT, R118, 0x3, PT ;  /* 0x000000037600780c */ /* 0x000fda0003f05270 */
[----:B------:R-:W-:Y:S05]  /*13d0*/  @!P0 BRA `(.L_x_18) ;  /* 0x0000000000048947 */ /* 0x000fea0003800000 */
[----:B------:R-:W-:Y:S01]  /*13e0*/  BPT.TRAP 0x1 ;  /* 0x000000040000795c */ /* 0x000fe20000300000 */
.L_x_18:
[----:B------:R-:W-:Y:S02]  /*13f0*/  IMAD.U32 R3, RZ, RZ, UR37 ;  /* 0x00000025ff037e24 */ /* 0x000fe4000f8e00ff */
[----:B------:R-:W-:-:S03]  /*1400*/  IMAD.U32 R0, RZ, RZ, UR36 ;  /* 0x00000024ff007e24 */ /* 0x000fc6000f8e00ff */
[----:B------:R-:W-:Y:S02]  /*1410*/  LEA R3, R3, UR40, 0x3 ;  /* 0x0000002803037c11 */ /* 0x000fe4000f8e18ff */
[----:B------:R-:W-:-:S04]  /*1420*/  SHF.L.U32 R0, R0, 0x1f, RZ ;  /* 0x0000001f00007819 */ /* 0x000fc800000006ff */
[----:B------:R2:W3:Y:S01]  /*1430*/  SYNCS.PHASECHK.TRANS64.TRYWAIT P1, [R3+URZ], R0 ;  /* 0x00000000030075a7 */ /* 0x0004e2000802017f */
[----:B------:R-:W-:Y:S05]  /*1440*/  @!P0 BRA `(.L_x_19) ;  /* 0x0000000000048947 */ /* 0x000fea0003800000 */
[----:B------:R-:W-:Y:S01]  /*1450*/  BPT.TRAP 0x1 ;  /* 0x000000040000795c */ /* 0x000fe20000300000 */
.L_x_19:
[----:B---3--:R-:W-:Y:S05]  /*1460*/  @P1 BRA `(.L_x_20) ;  /* 0x0000000000081947 */ /* 0x008fea0003800000 */
[----:B------:R-:W3:Y:S02]  /*1470*/  SYNCS.PHASECHK.TRANS64.TRYWAIT P1, [R3+URZ], R0 ;  /* 0x00000000030075a7 */ /* 0x000ee4000802017f */
[----:B---3--:R-:W-:Y:S05]  /*1480*/  @!P1 BRA `(.L_x_21) ;  /* 0x000000c400509947 */ /* 0x008fea0003800000 */
.L_x_20:
[----:B------:R-:W-:-:S04]  /*1490*/  UISETP.LT.AND UP0, UPT, UR38, 0x1, UPT ;  /* 0x000000012600788c */ /* 0x000fc8000bf01270 */
[----:B------:R-:W-:-:S04]  /*14a0*/  USEL UR4, UR38, 0x1, UP0 ;  /* 0x0000000126047887 */ /* 0x000fc80008000000 */
[----:B------:R-:W-:-:S06]  /*14b0*/  UIADD3 UR4, UR38, -UR4, URZ ;  /* 0x8000000426047290 */ /* 0x000fcc000fffe03f */
[----:B--23--:R-:W-:Y:S01]  /*14c0*/  IMAD.U32 R0, RZ, RZ, UR4 ;  /* 0x00000004ff007e24 */ /* 0x00cfe2000f8e00ff */
[----:B------:R-:W-:Y:S05]  /*14d0*/  WARPSYNC.ALL ;  /* 0x0000000000007948 */ /* 0x000fea0003800000 */
[----:B------:R-:W-:Y:S01]  /*14e0*/  ISETP.GE.AND P1, PT, R0, 0x1, PT ;  /* 0x000000010000780c */ /* 0x000fe20003f26270 */
[----:B------:R-:W-:Y:S01]  /*14f0*/  UIADD3 UR5, UR40, 0x10100, URZ ;  /* 0x0001010028057890 */ /* 0x000fe2000fffe03f */
[----:B------:R-:W-:Y:S01]  /*1500*/  WARPGROUP.ARRIVE ;  /* 0x00000000000079c5 */ /* 0x000fe20000000000 */
[----:B------:R-:W-:Y:S02]  /*1510*/  ULOP3.LUT UR4, UR39, 0x10000, URZ, 0xfc, !UPT ;  /* 0x0001000027047892 */ /* 0x000fe4000f8efc3f */
[----:B------:R-:W-:-:S02]  /*1520*/  USHF.R.U32.HI UR5, URZ, 0x4, UR5 ;  /* 0x000000043f057899 */ /* 0x000fc40008011605 */
[----:B------:R-:W-:Y:S02]  /*1530*/  ULEA UR44, UR37, UR4, 0xb ;  /* 0x00000004252c7291 */ /* 0x000fe4000f8e583f */
[----:B------:R-:W-:Y:S01]  /*1540*/  ULOP3.LUT UR5, UR5, 0x3fff, URZ, 0xc0, !UPT ;  /* 0x00003fff05057892 */ /* 0x000fe2000f8ec03f */
[----:B------:R-:W-:Y:S01]  /*1550*/  UMOV UR9, 0x40000040 ;  /* 0x4000004000097882 */ /* 0x000fe20000000000 */
[----:B------:R-:W-:Y:S02]  /*1560*/  UMOV UR11, 0x40000040 ;  /* 0x40000040000b7882 */ /* 0x000fe40000000000 */
[----:B------:R-:W-:Y:S01]  /*1570*/  ULOP3.LUT UR5, UR5, 0x10000, URZ, 0xfc, !UPT ;  /* 0x0001000005057892 */ /* 0x000fe2000f8efc3f */
[----:B------:R-:W-:Y:S01]  /*1580*/  UMOV UR8, UR44 ;  /* 0x0000002c00087c82 */ /* 0x000fe20008000000 */
[----:B------:R-:W-:Y:S02]  /*1590*/  UMOV UR13, UR9 ;  /* 0x00000009000d7c82 */ /* 0x000fe40008000000 */
[----:B------:R-:W-:Y:S01]  /*15a0*/  UIMAD UR6, UR37, 0xb00, UR5 ;  /* 0x00000b00250678a4 */ /* 0x000fe2000f8e0205 */
[----:B------:R-:W-:Y:S01]  /*15b0*/  UMOV UR12, UR8 ;  /* 0x00000008000c7c82 */ /* 0x000fe20008000000 */
[----:B------:R-:W-:-:S02]  /*15c0*/  UMOV UR15, 0x40000040 ;  /* 0x40000040000f7882 */ /* 0x000fc40000000000 */
[----:B------:R-:W-:Y:S02]  /*15d0*/  UIADD3 UR7, UR6, 0x80, URZ ;  /* 0x0000008006077890 */ /* 0x000fe4000fffe03f */
[----:B------:R-:W-:Y:S02]  /*15e0*/  UIADD3 UR14, UR6, 0x100, URZ ;  /* 0x00000100060e7890 */ /* 0x000fe4000fffe03f */
[----:B------:R-:W-:Y:S01]  /*15f0*/  UMOV UR10, UR6 ;  /* 0x00000006000a7c82 */ /* 0x000fe20008000000 */
[----:B------:R-:W-:Y:S01]  /*1600*/  UIADD3 UR18, UR6, 0x180, URZ ;  /* 0x0000018006127890 */ /* 0x000fe2000fffe03f */
[----:B------:R-:W-:Y:S01]  /*1610*/  HGMMA.64x16x16.F32.BF16 R104, gdesc[UR8], RZ, !UPT, gsb0 ;  /* 0x00200000086879f0 */ /* 0x000fe2000c0018ff */
[----:B------:R-:W-:Y:S01]  /*1620*/  UMOV UR10, UR7 ;  /* 0x00000007000a7c82 */ /* 0x000fe20008000000 */
[----:B------:R-:W-:Y:S01]  /*1630*/  UMOV UR11, 0x40000040 ;  /* 0x40000040000b7882 */ /* 0x000fe20000000000 */
[----:B------:R-:W-:Y:S01]  /*1640*/  UMOV UR16, UR8 ;  /* 0x0000000800107c82 */ /* 0x000fe20008000000 */
[----:B------:R-:W-:Y:S01]  /*1650*/  UMOV UR17, UR9 ;  /* 0x0000000900117c82 */ /* 0x000fe20008000000 */
[----:B------:R-:W-:Y:S01]  /*1660*/  UMOV UR19, 0x40000040 ;  /* 0x4000004000137882 */ /* 0x000fe20000000000 */
[----:B------:R-:W-:Y:S01]  /*1670*/  UIADD3 UR22, UR6, 0x200, URZ ;  /* 0x0000020006167890 */ /* 0x000fe2000fffe03f */
        /* <DEDUP_REMOVED lines=20> */
[----:B------:R-:W-:-:S02]  /*17c0*/  WARPGROUP.DEPBAR.LE gsb0, 0x0 ;  /* 0x00008000000079c5 */ /* 0x000fc40000010000 */
[----:B------:R-:W-:-:S06]  /*17d0*/  WARPGROUP.ARRIVE ;  /* 0x00000000000079c5 */ /* 0x000fcc0000000000 */
[----:B------:R-:W-:Y:S01]  /*17e0*/  HGMMA.64x16x16.F32.BF16 R96, gdesc[UR8], RZ, !UPT, gsb0 ;  /* 0x00200000086079f0 */ /* 0x000fe2000c0018ff */
[----:B------:R-:W-:Y:S01]  /*17f0*/  UIADD3 UR10, UR6, 0x480, URZ ;  /* 0x00000480060a7890 */ /* 0x000fe2000fffe03f */
[----:B------:R-:W-:Y:S01]  /*1800*/  UMOV UR11, 0x40000040 ;  /* 0x40000040000b7882 */ /* 0x000fe20000000000 */
[----:B------:R-:W-:Y:S02]  /*1810*/  WARPGROUP.DEPBAR.LE gsb0, 0x0 ;  /* 0x00008000000079c5 */ /* 0x000fe40000010000 */
        /* <DEDUP_REMOVED lines=37> */
[----:B------:R-:W-:Y:S01]  /*1a70*/  UMOV UR10, UR7 ;  /* 0x00000007000a7c82 */ /* 0x000fe20008000000 */
[----:B------:R-:W-:Y:S01]  /*1a80*/  UMOV UR11, 0x40000040 ;  /* 0x40000040000b7882 */ /* 0x000fe20000000000 */
[----:B------:R-:W-:Y:S01]  /*1a90*/  UIADD3 UR7, UR6, 0x82, URZ ;  /* 0x0000008206077890 */ /* 0x000fe2000fffe03f */
[----:B------:R-:W-:Y:S02]  /*1aa0*/  WARPGROUP.DEPBAR.LE gsb0, 0x0 ;  /* 0x00008000000079c5 */ /* 0x000fe40000010000 */
[----:B------:R-:W-:-:S06]  /*1ab0*/  WARPGROUP.ARRIVE ;  /* 0x00000000000079c5 */ /* 0x000fcc0000000000 */
[----:B------:R-:W-:Y:S01]  /*1ac0*/  HGMMA.64x16x16.F32.BF16 R24, gdesc[UR8], RZ, !UPT, gsb0 ;  /* 0x00200000081879f0 */ /* 0x000fe2000c0018ff */
[----:B------:R-:W-:Y:S02]  /*1ad0*/  UIADD3 UR8, UR44, 0x2, URZ ;  /* 0x000000022c087890 */ /* 0x000fe4000fffe03f */
[----:B------:R-:W-:Y:S01]  /*1ae0*/  UIADD3 UR10, UR6, 0x2, URZ ;  /* 0x00000002060a7890 */ /* 0x000fe2000fffe03f */
[----:B------:R-:W-:Y:S01]  /*1af0*/  UMOV UR9, 0x40000040 ;  /* 0x4000004000097882 */ /* 0x000fe20000000000 */
[----:B------:R-:W-:Y:S01]  /*1b00*/  UMOV UR11, 0x40000040 ;  /* 0x40000040000b7882 */ /* 0x000fe20000000000 */
[----:B------:R-:W-:Y:S02]  /*1b10*/  UMOV UR13, UR9 ;  /* 0x00000009000d7c82 */ /* 0x000fe40008000000 */
[----:B------:R-:W-:Y:S01]  /*1b20*/  UMOV UR12, UR8 ;  /* 0x00000008000c7c82 */ /* 0x000fe20008000000 */
        /* <DEDUP_REMOVED lines=12> */
[----:B------:R-:W-:-:S02]  /*1bf0*/  WARPGROUP.DEPBAR.LE gsb0, 0x0 ;  /* 0x00008000000079c5 */ /* 0x000fc40000010000 */
[----:B------:R-:W-:-:S06]  /*1c00*/  WARPGROUP.ARRIVE ;  /* 0x00000000000079c5 */ /* 0x000fcc0000000000 */
[----:B------:R-:W-:Y:S01]  /*1c10*/  HGMMA.64x16x16.F32.BF16 R104, gdesc[UR8], R104, gsb0 ;  /* 0x00200000086879f0 */ /* 0x000fe20008001868 */
[----:B------:R-:W-:Y:S01]  /*1c20*/  UMOV UR10, UR7 ;  /* 0x00000007000a7c82 */ /* 0x000fe20008000000 */
[----:B------:R-:W-:Y:S01]  /*1c30*/  UMOV UR11, 0x40000040 ;  /* 0x40000040000b7882 */ /* 0x000fe20000000000 */
[----:B------:R-:W-:Y:S01]  /*1c40*/  UIADD3 UR7, UR6, 0x502, URZ ;  /* 0x0000050206077890 */ /* 0x000fe2000fffe03f */
[----:B------:R-:W-:Y:S02]  /*1c50*/  WARPGROUP.DEPBAR.LE gsb0, 0x0 ;  /* 0x00008000000079c5 */ /* 0x000fe40000010000 */
[----:B------:R-:W-:-:S06]  /*1c60*/  WARPGROUP.ARRIVE ;  /* 0x00000000000079c5 */ /* 0x000fcc0000000000 */
[----:B------:R-:W-:Y:S01]  /*1c70*/  HGMMA.64x16x16.F32.BF16 R96, gdesc[UR8], R96, gsb0 ;  /* 0x00200000086079f0 */ /* 0x000fe20008001860 */
[----:B------:R-:W-:Y:S01]  /*1c80*/  UIADD3 UR10, UR6, 0x482, URZ ;  /* 0x00000482060a7890 */ /* 0x000fe2000fffe03f */
[----:B------:R-:W-:Y:S01]  /*1c90*/  UMOV UR11, 0x40000040 ;  /* 0x40000040000b7882 */ /* 0x000fe20000000000 */
        /* <DEDUP_REMOVED lines=432> */
[----:B------:R-:W-:Y:S02]  /*37a0*/  WARPGROUP.DEPBAR.LE gsb0, 0x0 ;  /* 0x00008000000079c5 */ /* 0x000fe40000010000 */
[----:B------:R-:W-:-:S06]  /*37b0*/  WARPGROUP.ARRIVE ;  /* 0x00000000000079c5 */ /* 0x000fcc0000000000 */
[----:B------:R-:W-:Y:S01]  /*37c0*/  HGMMA.64x16x16.F32.BF16 R96, gdesc[UR8], R96, gsb0 ;  /* 0x00200000086079f0 */ /* 0x000fe20008001860 */
[----:B------:R-:W-:Y:S01]  /*37d0*/  UIADD3 UR10, UR6, 0xa06, URZ ;  /* 0x00000a06060a7890 */ /* 0x000fe2000fffe03f */
[----:B------:R-:W-:Y:S01]  /*37e0*/  UMOV UR11, 0x40000040 ;  /* 0x40000040000b7882 */ /* 0x000fe20000000000 */
[----:B------:R-:W-:Y:S01]  /*37f0*/  UIADD3 UR6, UR6, 0xa86, URZ ;  /* 0x00000a8606067890 */ /* 0x000fe2000fffe03f */
[----:B------:R-:W-:Y:S02]  /*3800*/  WARPGROUP.DEPBAR.LE gsb0, 0x0 ;  /* 0x00008000000079c5 */ /* 0x000fe40000010000 */
[----:B------:R-:W-:-:S06]  /*3810*/  WARPGROUP.ARRIVE ;  /* 0x00000000000079c5 */ /* 0x000fcc0000000000 */
[----:B------:R-:W-:Y:S03]  /*3820*/  HGMMA.64x16x16.F32.BF16 R88, gdesc[UR12], R88, gsb0 ;  /* 0x002000000c5879f0 */ /* 0x000fe60008001858 */
        /* <DEDUP_REMOVED lines=20> */
[----:B------:R-:W-:Y:S01]  /*3970*/  HGMMA.64x16x16.F32.BF16 R32, gdesc[UR8], R32, gsb0 ;  /* 0x00200000082079f0 */ /* 0x000fe20008001820 */
[----:B------:R-:W-:Y:S01]  /*3980*/  UMOV UR10, UR6 ;  /* 0x00000006000a7c82 */ /* 0x000fe20008000000 */
[----:B------:R-:W-:Y:S01]  /*3990*/  UMOV UR11, 0x40000040 ;  /* 0x40000040000b7882 */ /* 0x000fe20000000000 */
[----:B------:R-:W-:Y:S02]  /*39a0*/  WARPGROUP.DEPBAR.LE gsb0, 0x0 ;  /* 0x00008000000079c5 */ /* 0x000fe40000010000 */
[----:B------:R-:W-:-:S06]  /*39b0*/  WARPGROUP.ARRIVE ;  /* 0x00000000000079c5 */ /* 0x000fcc0000000000 */
[----:B------:R-:W-:Y:S03]  /*39c0*/  HGMMA.64x16x16.F32.BF16 R24, gdesc[UR8], R24, gsb0 ;  /* 0x00200000081879f0 */ /* 0x000fe60008001818 */
[----:B------:R-:W-:Y:S02]  /*39d0*/  WARPGROUP.DEPBAR.LE gsb0, 0x0 ;  /* 0x00008000000079c5 */ /* 0x000fe40000010000 */
[----:B------:R-:W-:Y:S05]  /*39e0*/  @!P1 BRA `(.L_x_22) ;  /* 0x00000024000c9947 */ /* 0x000fea0003800000 */
[----:B------:R-:W-:Y:S02]  /*39f0*/  UIADD3 UR6, UR37, 0x1, URZ ;  /* 0x0000000125067890 */ /* 0x000fe4000fffe03f */
[----:B------:R-:W-:Y:S02]  /*3a00*/  IMAD.U32 R3, RZ, RZ, UR37 ;  /* 0x00000025ff037e24 */ /* 0x000fe4000f8e00ff */
[----:B------:R-:W-:-:S04]  /*3a10*/  UISETP.NE.AND UP0, UPT, UR6, 0x2, UPT ;  /* 0x000000020600788c */ /* 0x000fc8000bf05270 */
[----:B------:R-:W-:Y:S02]  /*3a20*/  USEL UR7, URZ, 0x1, UP0 ;  /* 0x000000013f077887 */ /* 0x000fe40008000000 */
[----:B------:R-:W-:Y:S02]  /*3a30*/  USEL UR6, UR6, URZ, UP0 ;  /* 0x0000003f06067287 */ /* 0x000fe40008000000 */
[----:B------:R-:W-:-:S06]  /*3a40*/  ULOP3.LUT UR7, UR36, UR7, URZ, 0x3c, !UPT ;  /* 0x0000000724077292 */ /* 0x000fcc000f8e3c3f */
[----:B------:R-:W-:-:S07]  /*3a50*/  IMAD.U32 R6, RZ, RZ, UR7 ;  /* 0x00000007ff067e24 */ /* 0x000fce000f8e00ff */
.L_x_29:
[----:B------:R-:W-:Y:S05]  /*3a60*/  @!P0 BRA `(.L_x_23) ;  /* 0x0000000000048947 */ /* 0x000fea0003800000 */
[----:B------:R-:W-:Y:S01]  /*3a70*/  BPT.TRAP 0x1 ;  /* 0x000000040000795c */ /* 0x000fe20000300000 */
.L_x_23:
[----:B------:R-:W2:Y:S01]  /*3a80*/  S2UR UR8, SR_CgaCtaId ;  /* 0x00000000000879c3 */ /* 0x000ea20000008800 */
[----:B------:R-:W-:Y:S01]  /*3a90*/  UMOV UR7, 0x400 ;  /* 0x0000040000077882 */ /* 0x000fe20000000000 */
[----:B01----:R-:W-:Y:S01]  /*3aa0*/  SHF.L.U32 R4, R6, 0x1f, RZ ;  /* 0x0000001f06047819 */ /* 0x003fe200000006ff */
[----:B--2---:R-:W-:-:S04]  /*3ab0*/  ULEA UR7, UR8, UR7, 0x18 ;  /* 0x0000000708077291 */ /* 0x004fc8000f8ec03f */
[----:B------:R-:W-:-:S09]  /*3ac0*/  ULEA UR8, UR6, UR7, 0x3 ;  /* 0x0000000706087291 */ /* 0x000fd2000f8e183f */
[----:B------:R0:W1:Y:S01]  /*3ad0*/  SYNCS.PHASECHK.TRANS64.TRYWAIT P1, [UR8], R4 ;  /* 0x00000004ff0075a7 */ /* 0x0000620008020148 */
[----:B------:R-:W-:Y:S05]  /*3ae0*/  @!P0 BRA `(.L_x_24) ;  /* 0x0000000000048947 */ /* 0x000fea0003800000 */
[----:B------:R-:W-:Y:S01]  /*3af0*/  BPT.TRAP 0x1 ;  /* 0x000000040000795c */ /* 0x000fe20000300000 */
.L_x_24:
[----:B-1----:R-:W-:Y:S05]  /*3b00*/  @P1 BRA `(.L_x_25) ;  /* 0x0000000000081947 */ /* 0x002fea0003800000 */
[----:B------:R-:W1:Y:S02]  /*3b10*/  SYNCS.PHASECHK.TRANS64.TRYWAIT P1, [UR8], R4 ;  /* 0x00000004ff0075a7 */ /* 0x000e640008020148 */
[----:B-1----:R-:W-:Y:S05]  /*3b20*/  @!P1 BRA `(.L_x_26) ;  /* 0x0000009c00bc9947 */ /* 0x002fea0003800000 */
.L_x_25:
[----:B------:R-:W-:Y:S01]  /*3b30*/  ULEA UR10, UR6, UR4, 0xb ;  /* 0x00000004060a7291 */ /* 0x000fe2000f8e583f */
[----:B------:R-:W-:Y:S01]  /*3b40*/  WARPGROUP.ARRIVE ;  /* 0x00000000000079c5 */ /* 0x000fe20000000000 */
[----:B------:R-:W-:Y:S01]  /*3b50*/  UIMAD UR8, UR6, 0xb00, UR5 ;  /* 0x00000b00060878a4 */ /* 0x000fe2000f8e0205 */
[----:B------:R-:W-:Y:S01]  /*3b60*/  UMOV UR13, 0x40000040 ;  /* 0x40000040000d7882 */ /* 0x000fe20000000000 */
[----:B------:R-:W-:Y:S02]  /*3b70*/  UMOV UR15, 0x40000040 ;  /* 0x40000040000f7882 */ /* 0x000fe40000000000 */
[----:B------:R-:W-:Y:S01]  /*3b80*/  UIADD3 UR9, UR8, 0x80, URZ ;  /* 0x0000008008097890 */ /* 0x000fe2000fffe03f */
[----:B------:R-:W-:Y:S02]  /*3b90*/  UMOV UR12, UR10 ;  /* 0x0000000a000c7c82 */ /* 0x000fe40008000000 */
[----:B------:R-:W-:Y:S01]  /*3ba0*/  UMOV UR14, UR8 ;  /* 0x00000008000e7c82 */ /* 0x000fe20008000000 */
[----:B------:R-:W-:Y:S01]  /*3bb0*/  UIADD3 UR11, UR8, 0x100, URZ ;  /* 0x00000100080b7890 */ /* 0x000fe2000fffe03f */
[----:B------:R-:W-:Y:S01]  /*3bc0*/  HGMMA.64x16x16.F32.BF16 R104, gdesc[UR12], R104, gsb0 ;  /* 0x002000000c6879f0 */ /* 0x000fe20008001868 */
[----:B------:R-:W-:Y:S01]  /*3bd0*/  UMOV UR15, 0x40000040 ;  /* 0x40000040000f7882 */ /* 0x000fe20000000000 */
[----:B------:R-:W-:Y:S01]  /*3be0*/  UMOV UR14, UR9 ;  /* 0x00000009000e7c82 */ /* 0x000fe20008000000 */
[----:B------:R-:W-:-:S02]  /*3bf0*/  UIADD3 UR16, UR8, 0x180, URZ ;  /* 0x0000018008107890 */ /* 0x000fc4000fffe03f */
[----:B------:R-:W-:Y:S01]  /*3c00*/  UIADD3 UR9, UR8, 0x200, URZ ;  /* 0x0000020008097890 */ /* 0x000fe2000fffe03f */
        /* <DEDUP_REMOVED lines=498> */
[----:B------:R-:W-:Y:S02]  /*5b30*/  UIADD3 UR11, UR8, 0xa06, URZ ;  /* 0x00000a06080b7890 */ /* 0x000fe4000fffe03f */
        /* <DEDUP_REMOVED lines=26> */
[----:B------:R-:W-:Y:S01]  /*5ce0*/  BPT.TRAP 0x1 ;  /* 0x000000040000795c */ /* 0x000fe20000300000 */
.L_x_27:
[----:B------:R-:W-:-:S13]  /*5cf0*/  ISETP.NE.AND P1, PT, R23, RZ, PT ;  /* 0x000000ff1700720c */ /* 0x000fda0003f25270 */
[----:B01----:R-:W-:-:S05]  /*5d00*/  @P1 LEA R4, R3, UR7, 0x3 ;  /* 0x0000000703041c11 */ /* 0x003fca000f8e18ff */
[----:B------:R-:W-:-:S05]  /*5d10*/  @P1 VIADD R5, R4, 0x10 ;  /* 0x0000001004051836 */ /* 0x000fca0000000000 */
[----:B------:R-:W-:-:S04]  /*5d20*/  @P1 PRMT R5, R22, 0x654, R5 ;  /* 0x0000065416051816 */ /* 0x000fc80000000005 */
[----:B------:R0:W-:Y:S01]  /*5d30*/  @P1 SYNCS.ARRIVE.TRANS64.RED.A1T0 RZ, [R5+URZ], RZ ;  /* 0x000000ff05ff19a7 */ /* 0x0001e2000810043f */
[----:B------:R-:W-:-:S13]  /*5d40*/  ISETP.GT.U32.AND P1, PT, R19, 0x1, PT ;  /* 0x000000011300780c */ /* 0x000fda0003f24070 */
[----:B0-----:R-:W-:Y:S05]  /*5d50*/  @P1 BRA `(.L_x_28) ;  /* 0x0000000000041947 */ /* 0x001fea0003800000 */
[----:B------:R-:W-:Y:S01]  /*5d60*/  BPT.TRAP 0x1 ;  /* 0x000000040000795c */ /* 0x000fe20000300000 */
.L_x_28:
[----:B------:R-:W-:Y:S01]  /*5d70*/  UIADD3 UR6, UR6, 0x1, URZ ;  /* 0x0000000106067890 */ /* 0x000fe2000fffe03f */
[C---:B------:R-:W-:Y:S01]  /*5d80*/  ISETP.GT.AND P2, PT, R0.reuse, 0x1, PT ;  /* 0x000000010000780c */ /* 0x040fe20003f44270 */
[----:B------:R-:W-:Y:S02]  /*5d90*/  VIADD R3, R3, 0x1 ;  /* 0x0000000103037836 */ /* 0x000fe40000000000 */
[----:B------:R-:W-:Y:S01]  /*5da0*/  UISETP.NE.AND UP0, UPT, UR6, 0x2, UPT ;  /* 0x000000020600788c */ /* 0x000fe2000bf05270 */
[----:B------:R-:W-:Y:S02]  /*5db0*/  VIADD R0, R0, 0xffffffff ;  /* 0xffffffff00007836 */ /* 0x000fe40000000000 */
[C---:B------:R-:W-:Y:S01]  /*5dc0*/  ISETP.NE.AND P1, PT, R3.reuse, 0x2, PT ;  /* 0x000000020300780c */ /* 0x040fe20003f25270 */
[----:B------:R-:W-:Y:S02]  /*5dd0*/  USEL UR7, URZ, 0x1, UP0 ;  /* 0x000000013f077887 */ /* 0x000fe40008000000 */
[----:B------:R-:W-:Y:S01]  /*5de0*/  USEL UR6, UR6, URZ, UP0 ;  /* 0x0000003f06067287 */ /* 0x000fe20008000000 */
[----:B------:R-:W-:-:S03]  /*5df0*/  SEL R3, R3, RZ, P1 ;  /* 0x000000ff03037207 */ /* 0x000fc60000800000 */
[----:B------:R-:W-:Y:S01]  /*5e00*/  LOP3.LUT R6, R6, UR7, RZ, 0x3c, !PT ;  /* 0x0000000706067c12 */ /* 0x000fe2000f8e3cff */
[----:B------:R-:W-:Y:S07]  /*5e10*/  @P2 BRA `(.L_x_29) ;  /* 0xffffffdc00102947 */ /* 0x000fee000383ffff */
.L_x_22:
[----:B------:R-:W2:Y:S02]  /*5e20*/  LDC R0, c[0x0][0x28c] ;  /* 0x0000a300ff007b82 */ /* 0x000ea40000000800 */
[----:B--2---:R-:W-:-:S13]  /*5e30*/  ISETP.GE.AND P1, PT, R0, 0x1, PT ;  /* 0x000000010000780c */ /* 0x004fda0003f26270 */
[----:B------:R-:W-:Y:S05]  /*5e40*/  @!P1 BRA `(.L_x_30) ;  /* 0x0000000000549947 */ /* 0x000fea0003800000 */
[----:B------:R-:W-:Y:S05]  /*5e50*/  @!P0 BRA `(.L_x_31) ;  /* 0x0000000000048947 */ /* 0x000fea0003800000 */
[----:B------:R-:W-:Y:S01]  /*5e60*/  BPT.TRAP 0x1 ;  /* 0x000000040000795c */ /* 0x000fe20000300000 */
.L_x_31:
[----:B------:R-:W-:Y:S01]  /*5e70*/  ISETP.NE.AND P0, PT, R23, RZ, PT ;  /* 0x000000ff1700720c */ /* 0x000fe20003f05270 */
[----:B------:R-:W-:Y:S01]  /*5e80*/  BSSY B0, `(.L_x_32) ;  /* 0x000000f000007945 */ /* 0x000fe20003800000 */
[----:B------:R-:W-:-:S11]  /*5e90*/  ISETP.GT.U32.AND P1, PT, R19, 0x1, PT ;  /* 0x000000011300780c */ /* 0x000fd60003f24070 */
[----:B------:R-:W-:Y:S05]  /*5ea0*/  @!P0 BRA `(.L_x_33) ;  /* 0x0000000000308947 */ /* 0x000fea0003800000 */
[----:B------:R-:W2:Y:S01]  /*5eb0*/  S2UR UR6, SR_CgaCtaId ;  /* 0x00000000000679c3 */ /* 0x000ea20000008800 */
[----:B------:R-:W-:Y:S01]  /*5ec0*/  UISETP.LT.AND UP0, UPT, UR38, 0x1, UPT ;  /* 0x000000012600788c */ /* 0x000fe2000bf01270 */
[----:B------:R-:W-:-:S03]  /*5ed0*/  UMOV UR5, 0x400 ;  /* 0x0000040000057882 */ /* 0x000fc60000000000 */
[----:B------:R-:W-:-:S04]  /*5ee0*/  USEL UR4, UR38, 0x1, UP0 ;  /* 0x0000000126047887 */ /* 0x000fc80008000000 */
[----:B------:R-:W-:-:S04]  /*5ef0*/  UIADD3 UR4, UR37, UR38, -UR4 ;  /* 0x0000002625047290 */ /* 0x000fc8000fffe804 */
[----:B------:R-:W-:-:S04]  /*5f00*/  USHF.L.U32 UR4, UR4, 0x3, URZ ;  /* 0x0000000304047899 */ /* 0x000fc8000800063f */
[----:B------:R-:W-:Y:S02]  /*5f10*/  ULOP3.LUT UR4, UR4, 0x8, URZ, 0xc0, !UPT ;  /* 0x0000000804047892 */ /* 0x000fe4000f8ec03f */
[----:B--2---:R-:W-:-:S04]  /*5f20*/  ULEA UR5, UR6, UR5, 0x18 ;  /* 0x0000000506057291 */ /* 0x004fc8000f8ec03f */
[----:B------:R-:W-:-:S06]  /*5f30*/  UIADD3 UR4, UR5, 0x10, UR4 ;  /* 0x0000001005047890 */ /* 0x000fcc000fffe004 */
[----:B------:R-:W-:-:S05]  /*5f40*/  IMAD.U32 R3, RZ, RZ, UR4 ;  /* 0x00000004ff037e24 */ /* 0x000fca000f8e00ff */
[----:B------:R-:W-:-:S04]  /*5f50*/  PRMT R0, R22, 0x654, R3 ;  /* 0x0000065416007816 */ /* 0x000fc80000000003 */
[----:B------:R2:W-:Y:S03]  /*5f60*/  SYNCS.ARRIVE.TRANS64.RED.A1T0 RZ, [R0+URZ], RZ ;  /* 0x000000ff00ff79a7 */ /* 0x0005e6000810043f */
.L_x_33:
[----:B------:R-:W-:Y:S05]  /*5f70*/  BSYNC B0 ;  /* 0x0000000000007941 */ /* 0x000fea0003800000 */
.L_x_32:
[----:B------:R-:W-:Y:S05]  /*5f80*/  @P1 BRA `(.L_x_30) ;  /* 0x0000000000041947 */ /* 0x000fea0003800000 */
[----:B------:R-:W-:Y:S01]  /*5f90*/  BPT.TRAP 0x1 ;  /* 0x000000040000795c */ /* 0x000fe20000300000 */
.L_x_30:
[----:B------:R-:W3:Y:S01]  /*5fa0*/  LDC R7, c[0x0][0x288] ;  /* 0x0000a200ff077b82 */ /* 0x000ee20000000800 */
[--C-:B--2---:R-:W-:Y:S01]  /*5fb0*/  SHF.R.U32.HI R0, RZ, 0x7, R18.reuse ;  /* 0x00000007ff007819 */ /* 0x104fe20000011612 */
[----:B------:R-:W-:Y:S01]  /*5fc0*/  UIADD3 UR37, UR38, UR37, URZ ;  /* 0x0000002526257290 */ /* 0x000fe2000fffe03f */
[----:B01----:R-:W-:Y:S01]  /*5fd0*/  LOP3.LUT R4, R18, 0x60, RZ, 0xc0, !PT ;  /* 0x0000006012047812 */ /* 0x003fe200078ec0ff */
[----:B------:R-:W-:Y:S01]  /*5fe0*/  IMAD R9, R116, 0xb0, RZ ;  /* 0x000000b074097824 */ /* 0x000fe200078e02ff */
[----:B------:R-:W-:Y:S01]  /*5ff0*/  LOP3.LUT R0, R0, 0x1, RZ, 0xc0, !PT ;  /* 0x0000000100007812 */ /* 0x000fe200078ec0ff */
[----:B------:R-:W-:Y:S01]  /*6000*/  USHF.R.U32.HI UR4, URZ, 0x1, UR37 ;  /* 0x000000013f047899 */ /* 0x000fe20008011625 */
[----:B------:R-:W-:Y:S01]  /*6010*/  SHF.R.U32.HI R3, RZ, 0x2, R18 ;  /* 0x00000002ff037819 */ /* 0x000fe20000011612 */
[----:B------:R-:W-:Y:S01]  /*6020*/  IMAD.SHL.U32 R15, R115, 0x80, RZ ;  /* 0x00000080730f7824 */ /* 0x000fe200078e00ff */
[----:B------:R-:W-:Y:S01]  /*6030*/  SHF.R.U32.HI R6, RZ, 0x1, R4 ;  /* 0x00000001ff067819 */ /* 0x000fe20000011604 */
[----:B------:R-:W-:Y:S01]  /*6040*/  IMAD.SHL.U32 R4, R0, 0x40, RZ ;  /* 0x0000004000047824 */ /* 0x000fe200078e00ff */
[----:B------:R-:W-:Y:S01]  /*6050*/  LOP3.LUT R3, R3, 0x7, RZ, 0xc0, !PT ;  /* 0x0000000703037812 */ /* 0x000fe200078ec0ff */
[----:B------:R-:W-:Y:S01]  /*6060*/  ULOP3.LUT UR4, UR4, 0x1, URZ, 0xc0, !UPT ;  /* 0x0000000104047892 */ /* 0x000fe2000f8ec03f */
[----:B------:R-:W-:Y:S01]  /*6070*/  IMAD.SHL.U32 R12, R18, 0x2, RZ ;  /* 0x00000002120c7824 */ /* 0x000fe200078e00ff */
[----:B------:R-:W-:Y:S01]  /*6080*/  ULDC UR8, c[0x0][0x284] ;  /* 0x0000a10000087ab9 */ /* 0x000fe20000000800 */
[--C-:B------:R-:W-:Y:S01]  /*6090*/  IADD3 R5, RZ, -R6, -R3.reuse ;  /* 0x80000006ff057210 */ /* 0x100fe20007ffe803 */
[----:B------:R-:W-:Y:S01]  /*60a0*/  UISETP.GT.U32.AND UP1, UPT, UR37, 0x1, UPT ;  /* 0x000000012500788c */ /* 0x000fe2000bf24070 */
[----:B------:R-:W-:Y:S01]  /*60b0*/  LOP3.LUT R3, R4, 0x40, R3, 0xe2, !PT ;  /* 0x0000004004037812 */ /* 0x000fe200078ee203 */
[----:B------:R-:W-:Y:S01]  /*60c0*/  UISETP.NE.U32.AND UP0, UPT, UR4, 0x1, UPT ;  /* 0x000000010400788c */ /* 0x000fe2000bf05070 */
[----:B------:R-:W-:Y:S01]  /*60d0*/  LOP3.LUT R4, R18, 0x3, RZ, 0xc0, !PT ;  /* 0x0000000312047812 */ /* 0x000fe200078ec0ff */
[----:B------:R-:W-:Y:S01]  /*60e0*/  ULDC.64 UR6, c[0x0][0x5d0] ;  /* 0x0001740000067ab9 */ /* 0x000fe20000000a00 */
[----:B------:R-:W-:Y:S01]  /*60f0*/  SHF.R.S32.HI R21, RZ, 0x1f, R113 ;  /* 0x0000001fff157819 */ /* 0x000fe20000011471 */
[----:B------:R-:W-:Y:S01]  /*6100*/  UISETP.LT.U32.AND UP1, UPT, UR38, 0x2, UP1 ;  /* 0x000000022600788c */ /* 0x000fe20008f21070 */
[C---:B------:R-:W-:Y:S01]  /*6110*/  LOP3.LUT R12, R9.reuse, 0x6, R12, 0xf8, !PT ;  /* 0x00000006090c7812 */ /* 0x040fe200078ef80c */
[----:B------:R-:W-:Y:S01]  /*6120*/  UISETP.GT.U32.AND UP0, UPT, UR38, 0x1, !UP0 ;  /* 0x000000012600788c */ /* 0x000fe2000c704070 */
[----:B---3--:R-:W-:Y:S01]  /*6130*/  ISETP.GE.AND P0, PT, R9, R7, PT ;  /* 0x000000070900720c */ /* 0x008fe20003f06270 */
[----:B------:R-:W-:Y:S01]  /*6140*/  IMAD R8, R4, -0x2, R7 ;  /* 0xfffffffe04087824 */ /* 0x000fe200078e0207 */
[----:B------:R-:W-:Y:S01]  /*6150*/  SHF.R.S32.HI R13, RZ, 0x1f, R12 ;  /* 0x0000001fff0d7819 */ /* 0x000fe2000001140c */
[----:B------:R-:W-:Y:S01]  /*6160*/  IMAD R4, R21, UR6, RZ ;  /* 0x0000000615047c24 */ /* 0x000fe2000f8e02ff */
[----:B------:R-:W-:Y:S01]  /*6170*/  ISETP.GE.OR P0, PT, R15, UR8, P0 ;  /* 0x000000080f007c0c */ /* 0x000fe20008706670 */
[----:B------:R-:W-:Y:S01]  /*6180*/  IMAD.WIDE R10, R115, 0x80, RZ ;  /* 0x00000080730a7825 */ /* 0x000fe200078e02ff */
[----:B------:R-:W-:-:S02]  /*6190*/  USEL UR5, URZ, 0x1, !UP1 ;  /* 0x000000013f057887 */ /* 0x000fc4000c800000 */
[----:B------:R-:W-:Y:S01]  /*61a0*/  USEL UR4, URZ, 0x1, !UP0 ;  /* 0x000000013f047887 */ /* 0x000fe2000c000000 */
[----:B------:R-:W-:Y:S01]  /*61b0*/  IMAD R0, R0, -0x40, R5 ;  /* 0xffffffc000007824 */ /* 0x000fe200078e0205 */
[----:B------:R-:W-:Y:S01]  /*61c0*/  LOP3.LUT R129, R10, R3, R6, 0xfe, !PT ;  /* 0x000000030a817212 */ /* 0x000fe200078efe06 */
[C---:B------:R-:W-:Y:S01]  /*61d0*/  IMAD R7, R113.reuse, UR7, R4 ;  /* 0x0000000771077c24 */ /* 0x040fe2000f8e0204 */
[----:B------:R-:W-:Y:S01]  /*61e0*/  ULOP3.LUT UR37, UR37, 0x1, URZ, 0xc0, !UPT ;  /* 0x0000000125257892 */ /* 0x000fe2000f8ec03f */
[----:B------:R-:W-:Y:S01]  /*61f0*/  IMAD.WIDE.U32 R4, R113, UR6, R12 ;  /* 0x0000000671047c25 */ /* 0x000fe2000f8e000c */
[----:B------:R-:W-:Y:S01]  /*6200*/  ULOP3.LUT UR36, UR4, UR36, UR5, 0x96, !UPT ;  /* 0x0000002404247292 */ /* 0x000fe2000f8e9605 */
[----:B------:R-:W-:Y:S02]  /*6210*/  IADD3 R3, -R15, UR8, R0 ;  /* 0x000000080f037c10 */ /* 0x000fe4000fffe100 */
[----:B------:R-:W-:Y:S02]  /*6220*/  IMAD.IADD R7, R5, 0x1, R7 ;  /* 0x0000000105077824 */ /* 0x000fe400078e0207 */
[----:B------:R-:W-:-:S02]  /*6230*/  IMAD.IADD R8, R8, 0x1, -R9 ;  /* 0x0000000108087824 */ /* 0x000fc400078e0a09 */
[----:B------:R-:W-:Y:S02]  /*6240*/  IMAD.MOV.U32 R0, RZ, RZ, -0x1 ;  /* 0xffffffffff007424 */ /* 0x000fe400078e00ff */
[----:B------:R-:W-:Y:S01]  /*6250*/  IMAD.MOV.U32 R6, RZ, RZ, R4 ;  /* 0x000000ffff067224 */ /* 0x000fe200078e0004 */
[----:B------:R-:W-:Y:S06]  /*6260*/  @P0 BRA `(.L_x_34) ;  /* 0x0000005800dc0947 */ /* 0x000fec0003800000 */
[----:B------:R-:W0:Y:S01]  /*6270*/  LDC.64 R4, c[0x0][0x5c8] ;  /* 0x00017200ff047b82 */ /* 0x000e220000000a00 */
[----:B-----5:R-:W-:Y:S01]  /*6280*/  FSETP.NEU.AND P0, PT, R114, RZ, PT ;  /* 0x000000ff7200720b */ /* 0x020fe20003f0d000 */
[----:B------:R-:W-:Y:S01]  /*6290*/  BSSY B0, `(.L_x_34) ;  /* 0x00005b4000007945 */ /* 0x000fe20003800000 */
[----:B------:R-:W-:-:S04]  /*62a0*/  ISETP.GT.AND P1, PT, R8, RZ, PT ;  /* 0x000000ff0800720c */ /* 0x000fc80003f24270 */
[----:B------:R-:W-:Y:S01]  /*62b0*/  ISETP.GT.AND P2, PT, R3, RZ, P1 ;  /* 0x000000ff0300720c */ /* 0x000fe20000f44270 */
[-C--:B0-----:R-:W-:Y:S02]  /*62c0*/  IMAD R14, R11, R4.reuse, RZ ;  /* 0x000000040b0e7224 */ /* 0x081fe400078e02ff */
[----:B------:R-:W-:-:S04]  /*62d0*/  IMAD.WIDE.U32 R6, R129, R4, R6 ;  /* 0x0000000481067225 */ /* 0x000fc800078e0006 */
[----:B------:R-:W-:-:S04]  /*62e0*/  IMAD R9, R129, R5, R14 ;  /* 0x0000000581097224 */ /* 0x000fc800078e020e */
[----:B------:R-:W-:Y:S01]  /*62f0*/  IMAD.IADD R115, R7, 0x1, R9 ;  /* 0x0000000107737824 */ /* 0x000fe200078e0209 */
[----:B------:R-:W-:Y:S06]  /*6300*/  @!P0 BRA `(.L_x_35) ;  /* 0x0000003c00188947 */ /* 0x000fec0003800000 */
[----:B------:R-:W0:Y:S01]  /*6310*/  LDC.64 R122, c[0x0][0x5b8] ;  /* 0x00016e00ff7a7b82 */ /* 0x000e220000000a00 */
[----:B------:R-:W-:-:S07]  /*6320*/  ULDC.64 UR4, c[0x0][0x5c0] ;  /* 0x0001700000047ab9 */ /* 0x000fce0000000a00 */
[----:B------:R-:W1:Y:S08]  /*6330*/  LDC.64 R124, c[0x0][0x5b0] ;  /* 0x00016c00ff7c7b82 */ /* 0x000e700000000a00 */
[----:B------:R-:W2:Y:S01]  /*6340*/  LDC.64 R126, c[0x0][0x5a8] ;  /* 0x00016a00ff7e7b82 */ /* 0x000ea20000000a00 */
[-C--:B0-----:R-:W-:Y:S02]  /*6350*/  IMAD R10, R21, R122.reuse, RZ ;  /* 0x0000007a150a7224 */ /* 0x081fe400078e02ff */
[----:B------:R-:W-:-:S04]  /*6360*/  IMAD.WIDE.U32 R120, R113, R122, R12 ;  /* 0x0000007a71787225 */ /* 0x000fc800078e000c */
[----:B------:R-:W-:Y:S02]  /*6370*/  IMAD R119, R113, R123, R10 ;  /* 0x0000007b71777224 */ /* 0x000fe400078e020a */
[-C--:B-1----:R-:W-:Y:S02]  /*6380*/  IMAD R10, R11, R124.reuse, RZ ;  /* 0x0000007c0b0a7224 */ /* 0x082fe400078e02ff */
[----:B------:R-:W-:Y:S02]  /*6390*/  IMAD.IADD R15, R121, 0x1, R119 ;  /* 0x00000001790f7824 */ /* 0x000fe400078e0277 */
[----:B------:R-:W-:Y:S02]  /*63a0*/  IMAD.MOV.U32 R14, RZ, RZ, R120 ;  /* 0x000000ffff0e7224 */ /* 0x000fe400078e0078 */
[C---:B------:R-:W-:Y:S02]  /*63b0*/  IMAD R123, R129.reuse, R125, R10 ;  /* 0x0000007d817b7224 */ /* 0x040fe400078e020a */
[----:B------:R-:W-:-:S04]  /*63c0*/  IMAD.WIDE.U32 R10, R129, R124, R14 ;  /* 0x0000007c810a7225 */ /* 0x000fc800078e000e */
[----:B------:R-:W-:Y:S01]  /*63d0*/  IMAD.IADD R7, R11, 0x1, R123 ;  /* 0x000000010b077824 */ /* 0x000fe200078e027b */
[----:B--2---:R-:W-:-:S04]  /*63e0*/  LEA R20, P0, R10, R126, 0x1 ;  /* 0x0000007e0a147211 */ /* 0x004fc800078008ff */
[----:B------:R-:W-:-:S05]  /*63f0*/  LEA.HI.X R21, R10, R127, R7, 0x1, P0 ;  /* 0x0000007f0a157211 */ /* 0x000fca00000f0c07 */
[----:B------:R-:W2:Y:S01]  /*6400*/  @P2 LDG.E.LTC128B.U16 R9, desc[UR46][R20.64] ;  /* 0x0000002e14092981 */ /* 0x000ea2000c1e1520 */
[C---:B------:R-:W-:Y:S01]  /*6410*/  LEA R10, P0, R6.reuse, UR4, 0x1 ;  /* 0x00000004060a7c11 */ /* 0x040fe2000f8008ff */
[----:B------:R-:W-:Y:S01]  /*6420*/  IMAD.WIDE.U32 R116, R129, R124, R12 ;  /* 0x0000007c81747225 */ /* 0x000fe200078e000c */
[----:B------:R-:W-:Y:S02]  /*6430*/  BSSY B1, `(.L_x_36) ;  /* 0x0000013000017945 */ /* 0x000fe40003800000 */
[----:B------:R-:W-:Y:S01]  /*6440*/  LEA.HI.X R11, R6, UR5, R115, 0x1, P0 ;  /* 0x00000005060b7c11 */ /* 0x000fe200080f0c73 */
[----:B------:R-:W-:Y:S01]  /*6450*/  IMAD.IADD R117, R123, 0x1, R117 ;  /* 0x000000017b757824 */ /* 0x000fe200078e0275 */
[----:B------:R-:W-:Y:S01]  /*6460*/  ISETP.GT.AND P0, PT, R8, 0x1, PT ;  /* 0x000000010800780c */ /* 0x000fe20003f04270 */
[----:B------:R-:W-:-:S03]  /*6470*/  IMAD.WIDE.U32 R116, R113, R122, R116 ;  /* 0x0000007a71747225 */ /* 0x000fc600078e0074 */
[----:B------:R-:W-:Y:S02]  /*6480*/  ISETP.GT.AND P3, PT, R3, RZ, P0 ;  /* 0x000000ff0300720c */ /* 0x000fe40000764270 */
[----:B------:R-:W-:Y:S01]  /*6490*/  LEA R6, P4, R116, R126, 0x1 ;  /* 0x0000007e74067211 */ /* 0x000fe200078808ff */
[----:B--2---:R-:W-:-:S04]  /*64a0*/  IMAD.U32 R7, R9, 0x10000, RZ ;  /* 0x0001000009077824 */ /* 0x004fc800078e00ff */
[----:B------:R-:W-:-:S04]  /*64b0*/  FMUL R7, R7, R114 ;  /* 0x0000007207077220 */ /* 0x000fc80000400000 */
[----:B------:R-:W-:-:S05]  /*64c0*/  FFMA R7, R104, R112, R7 ;  /* 0x0000007068077223 */ /* 0x000fca0000000007 */
[----:B------:R-:W-:Y:S01]  /*64d0*/  F2FP.BF16.F32.PACK_AB R20, RZ, R7 ;  /* 0x00000007ff14723e */ /* 0x000fe200000010ff */
[----:B------:R-:W-:-:S03]  /*64e0*/  IMAD.IADD R7, R119, 0x1, R117 ;  /* 0x0000000177077824 */ /* 0x000fc600078e0275 */
[----:B------:R-:W-:Y:S01]  /*64f0*/  PRMT R21, R20, 0x7610, R21 ;  /* 0x0000761014157816 */ /* 0x000fe20000000015 */
[----:B------:R-:W-:Y:S01]  /*6500*/  IMAD.SHL.U32 R20, R124, 0x8, RZ ;  /* 0x000000087c147824 */ /* 0x000fe200078e00ff */
[----:B------:R-:W-:-:S03]  /*6510*/  LEA.HI.X R7, R116, R127, R7, 0x1, P4 ;  /* 0x0000007f74077211 */ /* 0x000fc600020f0c07 */
[----:B------:R0:W-:Y:S02]  /*6520*/  @P2 STG.E.U16 desc[UR46][R10.64], R21 ;  /* 0x000000150a002986 */ /* 0x0001e4000c10152e */
[----:B0-----:R-:W-:Y:S01]  /*6530*/  SHF.L.U64.HI R21, R124, 0x3, R125 ;  /* 0x000000037c157819 */ /* 0x001fe2000001027d */
[----:B------:R-:W-:Y:S06]  /*6540*/  @!P3 BRA `(.L_x_37) ;  /* 0x000000000004b947 */ /* 0x000fec0003800000 */
[----:B------:R0:W5:Y:S02]  /*6550*/  LDG.E.LTC128B.U16 R9, desc[UR46][R6.64+0x2] ;  /* 0x0000022e06097981 */ /* 0x000164000c1e1520 */
.L_x_37:
[----:B------:R-:W-:Y:S05]  /*6560*/  BSYNC B1 ;  /* 0x0000000000017941 */ /* 0x000fea0003800000 */
.L_x_36:
[----:B------:R-:W-:Y:S01]  /*6570*/  IMAD.WIDE.U32 R20, R129, R124, R20 ;  /* 0x0000007c81147225 */ /* 0x000fe200078e0014 */
[----:B------:R-:W-:Y:S02]  /*6580*/  ISETP.GT.AND P1, PT, R3, 0x8, P1 ;  /* 0x000000080300780c */ /* 0x000fe40000f24270 */
[C---:B-----5:R-:W-:Y:S01]  /*6590*/  PRMT R104, R9.reuse, 0x7610, R104 ;  /* 0x0000761009687816 */ /* 0x060fe20000000068 */
[----:B------:R-:W-:Y:S01]  /*65a0*/  IMAD.U32 R115, R9, 0x10000, RZ ;  /* 0x0001000009737824 */ /* 0x000fe200078e00ff */
[----:B------:R-:W-:Y:S01]  /*65b0*/  IADD3 R120, P2, R120, R20, RZ ;  /* 0x0000001478787210 */ /* 0x000fe20007f5e0ff */
[----:B------:R-:W-:Y:S02]  /*65c0*/  IMAD.IADD R123, R123, 0x1, R21 ;  /* 0x000000017b7b7824 */ /* 0x000fe400078e0215 */
[----:B------:R-:W-:Y:S02]  /*65d0*/  FMUL R14, R115, R114 ;  /* 0x00000072730e7220 */ /* 0x000fe40000400000 */
[----:B------:R-:W-:-:S02]  /*65e0*/  IMAD.X R15, R123, 0x1, R15, P2 ;  /* 0x000000017b0f7824 */ /* 0x000fc400010e060f */
[----:B------:R-:W-:Y:S01]  /*65f0*/  FFMA R105, R105, R112, R14 ;  /* 0x0000007069697223 */ /* 0x000fe2000000000e */
[----:B------:R-:W-:-:S04]  /*6600*/  LEA R14, P2, R120, R126, 0x1 ;  /* 0x0000007e780e7211 */ /* 0x000fc800078408ff */
[----:B------:R-:W-:Y:S02]  /*6610*/  F2FP.BF16.F32.PACK_AB R105, RZ, R105 ;  /* 0x00000069ff69723e */ /* 0x000fe400000010ff */
[----:B------:R-:W-:-:S03]  /*6620*/  LEA.HI.X R15, R120, R127, R15, 0x1, P2 ;  /* 0x0000007f780f7211 */ /* 0x000fc600010f0c0f */
[----:B------:R1:W-:Y:S04]  /*6630*/  @P3 STG.E.U16 desc[UR46][R10.64+0x2], R105 ;  /* 0x000002690a003986 */ /* 0x0003e8000c10152e */
[----:B------:R-:W2:Y:S01]  /*6640*/  @P1 LDG.E.LTC128B.U16 R104, desc[UR46][R14.64] ;  /* 0x0000002e0e681981 */ /* 0x000ea2000c1e1520 */
[----:B------:R-:W-:Y:S01]  /*6650*/  IADD3 R20, P2, R12, R20, RZ ;  /* 0x000000140c147210 */ /* 0x000fe20007f5e0ff */
[----:B------:R-:W-:Y:S01]  /*6660*/  BSSY B1, `(.L_x_38) ;  /* 0x0000011000017945 */ /* 0x000fe20003800000 */
[----:B------:R-:W-:-:S03]  /*6670*/  ISETP.GT.AND P0, PT, R3, 0x8, P0 ;  /* 0x000000080300780c */ /* 0x000fc60000704270 */
[----:B------:R-:W-:Y:S01]  /*6680*/  IMAD.X R21, R13, 0x1, R123, P2 ;  /* 0x000000010d157824 */ /* 0x000fe200010e067b */
[C---:B------:R-:W-:Y:S02]  /*6690*/  SHF.L.U64.HI R13, R4.reuse, 0x4, R5 ;  /* 0x00000004040d7819 */ /* 0x040fe40000010205 */
[----:B------:R-:W-:Y:S01]  /*66a0*/  LEA R12, P2, R4, R10, 0x4 ;  /* 0x0000000a040c7211 */ /* 0x000fe200078420ff */
[----:B------:R-:W-:-:S04]  /*66b0*/  IMAD.WIDE.U32 R20, R113, R122, R20 ;  /* 0x0000007a71147225 */ /* 0x000fc800078e0014 */
[----:B------:R-:W-:Y:S01]  /*66c0*/  IMAD.X R13, R13, 0x1, R11, P2 ;  /* 0x000000010d0d7824 */ /* 0x000fe200010e060b */
[----:B------:R-:W-:Y:S01]  /*66d0*/  LEA R4, P3, R20, R126, 0x1 ;  /* 0x0000007e14047211 */ /* 0x000fe200078608ff */
[----:B------:R-:W-:-:S05]  /*66e0*/  IMAD.IADD R5, R119, 0x1, R21 ;  /* 0x0000000177057824 */ /* 0x000fca00078e0215 */
[----:B------:R-:W-:Y:S01]  /*66f0*/  LEA.HI.X R5, R20, R127, R5, 0x1, P3 ;  /* 0x0000007f14057211 */ /* 0x000fe200018f0c05 */
[----:B--2---:R-:W-:-:S04]  /*6700*/  IMAD.U32 R9, R104, 0x10000, RZ ;  /* 0x0001000068097824 */ /* 0x004fc800078e00ff */
[----:B------:R-:W-:-:S04]  /*6710*/  FMUL R9, R9, R114 ;  /* 0x0000007209097220 */ /* 0x000fc80000400000 */
[----:B------:R-:W-:-:S05]  /*6720*/  FFMA R9, R106, R112, R9 ;  /* 0x000000706a097223 */ /* 0x000fca0000000009 */
[----:B------:R-:W-:-:S05]  /*6730*/  F2FP.BF16.F32.PACK_AB R9, RZ, R9 ;  /* 0x00000009ff09723e */ /* 0x000fca00000010ff */
[----:B------:R1:W-:Y:S01]  /*6740*/  @P1 STG.E.U16 desc[UR46][R12.64], R9 ;  /* 0x000000090c001986 */ /* 0x0003e2000c10152e */
[----:B------:R-:W-:Y:S05]  /*6750*/  @!P0 BRA `(.L_x_39) ;  /* 0x0000000000048947 */ /* 0x000fea0003800000 */
[----:B------:R2:W5:Y:S02]  /*6760*/  LDG.E.LTC128B.U16 R104, desc[UR46][R4.64+0x2] ;  /* 0x0000022e04687981 */ /* 0x000564000c1e1520 */
.L_x_39:
[----:B------:R-:W-:Y:S05]  /*6770*/  BSYNC B1 ;  /* 0x0000000000017941 */ /* 0x000fea0003800000 */
.L_x_38:
[----:B-1---5:R-:W-:Y:S01]  /*6780*/  IMAD.U32 R9, R104, 0x10000, RZ ;  /* 0x0001000068097824 */ /* 0x022fe200078e00ff */
[----:B------:R-:W-:Y:S01]  /*6790*/  ISETP.GT.AND P1, PT, R8, 0x8, PT ;  /* 0x000000080800780c */ /* 0x000fe20003f24270 */
[----:B------:R-:W-:Y:S02]  /*67a0*/  BSSY B1, `(.L_x_40) ;  /* 0x0000008000017945 */ /* 0x000fe40003800000 */
[----:B------:R-:W-:Y:S01]  /*67b0*/  FMUL R14, R9, R114 ;  /* 0x00000072090e7220 */ /* 0x000fe20000400000 */
[----:B------:R-:W-:-:S03]  /*67c0*/  ISETP.GT.AND P2, PT, R3, RZ, P1 ;  /* 0x000000ff0300720c */ /* 0x000fc60000f44270 */
[----:B------:R-:W-:-:S05]  /*67d0*/  FFMA R14, R107, R112, R14 ;  /* 0x000000706b0e7223 */ /* 0x000fca000000000e */
[----:B------:R-:W-:-:S05]  /*67e0*/  F2FP.BF16.F32.PACK_AB R14, RZ, R14 ;  /* 0x0000000eff0e723e */ /* 0x000fca00000010ff */
[----:B------:R1:W-:Y:S01]  /*67f0*/  @P0 STG.E.U16 desc[UR46][R12.64+0x2], R14 ;  /* 0x0000020e0c000986 */ /* 0x0003e2000c10152e */
[----:B------:R-:W-:Y:S05]  /*6800*/  @!P2 BRA `(.L_x_41) ;  /* 0x000000000004a947 */ /* 0x000fea0003800000 */
[----:B------:R3:W5:Y:S02]  /*6810*/  LDG.E.LTC128B.U16 R104, desc[UR46][R6.64+0x10] ;  /* 0x0000102e06687981 */ /* 0x000764000c1e1520 */
.L_x_41:
[----:B------:R-:W-:Y:S05]  /*6820*/  BSYNC B1 ;  /* 0x0000000000017941 */ /* 0x000fea0003800000 */
.L_x_40:
[----:B-----5:R-:W-:Y:S01]  /*6830*/  IMAD.U32 R9, R104, 0x10000, RZ ;  /* 0x0001000068097824 */ /* 0x020fe200078e00ff */
        /* <DEDUP_REMOVED lines=9> */
.L_x_43:
[----:B------:R-:W-:Y:S05]  /*68d0*/  BSYNC B1 ;  /* 0x0000000000017941 */ /* 0x000fea0003800000 */
.L_x_42:
[----:B----45:R-:W-:Y:S01]  /*68e0*/  IMAD.U32 R9, R104, 0x10000, RZ ;  /* 0x0001000068097824 */ /* 0x030fe200078e00ff */
[----:B------:R-:W-:Y:S01]  /*68f0*/  ISETP.GT.AND P1, PT, R3, 0x8, P1 ;  /* 0x000000080300780c */ /* 0x000fe20000f24270 */
[----:B------:R-:W-:Y:S02]  /*6900*/  BSSY B1, `(.L_x_44) ;  /* 0x0000007000017945 */ /* 0x000fe40003800000 */
[----:B-1----:R-:W-:-:S04]  /*6910*/  FMUL R14, R9, R114 ;  /* 0x00000072090e7220 */ /* 0x002fc80000400000 */
[----:B------:R-:W-:-:S05]  /*6920*/  FFMA R14, R109, R112, R14 ;  /* 0x000000706d0e7223 */ /* 0x000fca000000000e */
[----:B------:R-:W-:-:S05]  /*6930*/  F2FP.BF16.F32.PACK_AB R14, RZ, R14 ;  /* 0x0000000eff0e723e */ /* 0x000fca00000010ff */
[----:B------:R1:W-:Y:S01]  /*6940*/  @P3 STG.E.U16 desc[UR46][R10.64+0x12], R14 ;  /* 0x0000120e0a003986 */ /* 0x0003e2000c10152e */
[----:B------:R-:W-:Y:S05]  /*6950*/  @!P1 BRA `(.L_x_45) ;  /* 0x0000000000049947 */ /* 0x000fea0003800000 */
[----:B------:R4:W5:Y:S02]  /*6960*/  LDG.E.LTC128B.U16 R104, desc[UR46][R4.64+0x10] ;  /* 0x0000102e04687981 */ /* 0x000964000c1e1520 */
.L_x_45:
[----:B------:R-:W-:Y:S05]  /*6970*/  BSYNC B1 ;  /* 0x0000000000017941 */ /* 0x000fea0003800000 */
.L_x_44:
[----:B-----5:R-:W-:Y:S01]  /*6980*/  IMAD.U32 R9, R104, 0x10000, RZ ;  /* 0x0001000068097824 */ /* 0x020fe200078e00ff */
[----:B------:R-:W-:Y:S01]  /*6990*/  ISETP.GT.AND P0, PT, R3, 0x8, P0 ;  /* 0x000000080300780c */ /* 0x000fe20000704270 */
[----:B------:R-:W-:Y:S02]  /*69a0*/  BSSY B1, `(.L_x_46) ;  /* 0x0000007000017945 */ /* 0x000fe40003800000 */
[----:B------:R-:W-:-:S04]  /*69b0*/  FMUL R9, R9, R114 ;  /* 0x0000007209097220 */ /* 0x000fc80000400000 */
[----:B------:R-:W-:-:S05]  /*69c0*/  FFMA R9, R110, R112, R9 ;  /* 0x000000706e097223 */ /* 0x000fca0000000009 */
[----:B------:R-:W-:-:S05]  /*69d0*/  F2FP.BF16.F32.PACK_AB R9, RZ, R9 ;  /* 0x00000009ff09723e */ /* 0x000fca00000010ff */
[----:B------:R0:W-:Y:S01]  /*69e0*/  @P1 STG.E.U16 desc[UR46][R12.64+0x10], R9 ;  /* 0x000010090c001986 */ /* 0x0001e2000c10152e */
[----:B------:R-:W-:Y:S05]  /*69f0*/  @!P0 BRA `(.L_x_47) ;  /* 0x0000000000048947 */ /* 0x000fea0003800000 */
[----:B------:R0:W5:Y:S02]  /*6a00*/  LDG.E.LTC128B.U16 R104, desc[UR46][R4.64+0x12] ;  /* 0x0000122e04687981 */ /* 0x000164000c1e1520 */
.L_x_47:
[----:B------:R-:W-:Y:S05]  /*6a10*/  BSYNC B1 ;  /* 0x0000000000017941 */ /* 0x000fea0003800000 */
.L_x_46:
[----:B0----5:R-:W-:Y:S01]  /*6a20*/  IMAD.U32 R9, R104, 0x10000, RZ ;  /* 0x0001000068097824 */ /* 0x021fe200078e00ff */
[----:B------:R-:W-:Y:S01]  /*6a30*/  ISETP.GT.AND P1, PT, R8, 0x10, PT ;  /* 0x000000100800780c */ /* 0x000fe20003f24270 */
[----:B------:R-:W-:Y:S02]  /*6a40*/  BSSY B1, `(.L_x_48) ;  /* 0x0000008000017945 */ /* 0x000fe40003800000 */
[----:B-1----:R-:W-:Y:S01]  /*6a50*/  FMUL R14, R9, R114 ;  /* 0x00000072090e7220 */ /* 0x002fe20000400000 */
[----:B------:R-:W-:-:S03]  /*6a60*/  ISETP.GT.AND P2, PT, R3, RZ, P1 ;  /* 0x000000ff0300720c */ /* 0x000fc60000f44270 */
[----:B------:R-:W-:-:S05]  /*6a70*/  FFMA R14, R111, R112, R14 ;  /* 0x000000706f0e7223 */ /* 0x000fca000000000e */
[----:B------:R-:W-:-:S05]  /*6a80*/  F2FP.BF16.F32.PACK_AB R14, RZ, R14 ;  /* 0x0000000eff0e723e */ /* 0x000fca00000010ff */
[----:B------:R0:W-:Y:S01]  /*6a90*/  @P0 STG.E.U16 desc[UR46][R12.64+0x12], R14 ;  /* 0x0000120e0c000986 */ /* 0x0001e2000c10152e */
[----:B------:R-:W-:Y:S05]  /*6aa0*/  @!P2 BRA `(.L_x_49) ;  /* 0x000000000004a947 */ /* 0x000fea0003800000 */
[----:B------:R1:W5:Y:S02]  /*6ab0*/  LDG.E.LTC128B.U16 R104, desc[UR46][R6.64+0x20] ;  /* 0x0000202e06687981 */ /* 0x000364000c1e1520 */
.L_x_49:
[----:B------:R-:W-:Y:S05]  /*6ac0*/  BSYNC B1 ;  /* 0x0000000000017941 */ /* 0x000fea0003800000 */
.L_x_48:
        /* <DEDUP_REMOVED lines=10> */
.L_x_51:
[----:B------:R-:W-:Y:S05]  /*6b70*/  BSYNC B1 ;  /* 0x0000000000017941 */ /* 0x000fea0003800000 */
.L_x_50:
[----:B0----5:R-:W-:Y:S01]  /*6b80*/  IMAD.U32 R9, R104, 0x10000, RZ ;  /* 0x0001000068097824 */ /* 0x021fe200078e00ff */
        /* <DEDUP_REMOVED lines=8> */
.L_x_53:
[----:B------:R-:W-:Y:S05]  /*6c10*/  BSYNC B1 ;  /* 0x0000000000017941 */ /* 0x000fea0003800000 */
.L_x_52:
        /* <DEDUP_REMOVED lines=9> */
.L_x_55:
[----:B------:R-:W-:Y:S05]  /*6cb0*/  BSYNC B1 ;  /* 0x0000000000017941 */ /* 0x000fea0003800000 */
.L_x_54:
[----:B0----5:R-:W-:Y:S01]  /*6cc0*/  IMAD.U32 R9, R104, 0x10000, RZ ;  /* 0x0001000068097824 */ /* 0x021fe200078e00ff */
        /* <DEDUP_REMOVED lines=9> */
.L_x_57:
[----:B------:R-:W-:Y:S05]  /*6d60*/  BSYNC B1 ;  /* 0x0000000000017941 */ /* 0x000fea0003800000 */
.L_x_56:
        /* <DEDUP_REMOVED lines=10> */
.L_x_59:
[----:B------:R-:W-:Y:S05]  /*6e10*/  BSYNC B1 ;  /* 0x0000000000017941 */ /* 0x000fea0003800000 */
.L_x_58:
        /* <DEDUP_REMOVED lines=9> */
.L_x_61:
[----:B------:R-:W-:Y:S05]  /*6eb0*/  BSYNC B1 ;  /* 0x0000000000017941 */ /* 0x000fea0003800000 */
.L_x_60:
        /* <DEDUP_REMOVED lines=9> */
.L_x_63:
[----:B------:R-:W-:Y:S05]  /*6f50*/  BSYNC B1 ;  /* 0x0000000000017941 */ /* 0x000fea0003800000 */
.L_x_62:
        /* <DEDUP_REMOVED lines=10> */
.L_x_65:
[----:B------:R-:W-:Y:S05]  /*7000*/  BSYNC B1 ;  /* 0x0000000000017941 */ /* 0x000fea0003800000 */
.L_x_64:
        /* <DEDUP_REMOVED lines=10> */
.L_x_67:
[----:B------:R-:W-:Y:S05]  /*70b0*/  BSYNC B1 ;  /* 0x0000000000017941 */ /* 0x000fea0003800000 */
.L_x_66:
        /* <DEDUP_REMOVED lines=9> */
.L_x_69:
[----:B------:R-:W-:Y:S05]  /*7150*/  BSYNC B1 ;  /* 0x0000000000017941 */ /* 0x000fea0003800000 */
.L_x_68:
        /* <DEDUP_REMOVED lines=9> */
.L_x_71:
[----:B------:R-:W-:Y:S05]  /*71f0*/  BSYNC B1 ;  /* 0x0000000000017941 */ /* 0x000fea0003800000 */
.L_x_70:
        /* <DEDUP_REMOVED lines=10> */
.L_x_73:
[----:B------:R-:W-:Y:S05]  /*72a0*/  BSYNC B1 ;  /* 0x0000000000017941 */ /* 0x000fea0003800000 */
.L_x_72:
        /* <DEDUP_REMOVED lines=10> */
.L_x_75:
[----:B------:R-:W-:Y:S05]  /*7350*/  BSYNC B1 ;  /* 0x0000000000017941 */ /* 0x000fea0003800000 */
.L_x_74:
        /* <DEDUP_REMOVED lines=9> */
.L_x_77:
[----:B------:R-:W-:Y:S05]  /*73f0*/  BSYNC B1 ;  /* 0x0000000000017941 */ /* 0x000fea0003800000 */
.L_x_76:
        /* <DEDUP_REMOVED lines=9> */
.L_x_79:
[----:B------:R-:W-:Y:S05]  /*7490*/  BSYNC B1 ;  /* 0x0000000000017941 */ /* 0x000fea0003800000 */
.L_x_78:
        /* <DEDUP_REMOVED lines=10> */
.L_x_81:
[----:B------:R-:W-:Y:S05]  /*7540*/  BSYNC B1 ;  /* 0x0000000000017941 */ /* 0x000fea0003800000 */
.L_x_80:
        /* <DEDUP_REMOVED lines=10> */
.L_x_83:
[----:B------:R-:W-:Y:S05]  /*75f0*/  BSYNC B1 ;  /* 0x0000000000017941 */ /* 0x000fea0003800000 */
.L_x_82:
        /* <DEDUP_REMOVED lines=9> */
.L_x_85:
[----:B------:R-:W-:Y:S05]  /*7690*/  BSYNC B1 ;  /* 0x0000000000017941 */ /* 0x000fea0003800000 */
.L_x_84:
        /* <DEDUP_REMOVED lines=9> */
.L_x_87:
[----:B------:R-:W-:Y:S05]  /*7730*/  BSYNC B1 ;  /* 0x0000000000017941 */ /* 0x000fea0003800000 */
.L_x_86:
        /* <DEDUP_REMOVED lines=10> */
.L_x_89:
[----:B------:R-:W-:Y:S05]  /*77e0*/  BSYNC B1 ;  /* 0x0000000000017941 */ /* 0x000fea0003800000 */
.L_x_88:
        /* <DEDUP_REMOVED lines=10> */
.L_x_91:
[----:B------:R-:W-:Y:S05]  /*7890*/  BSYNC B1 ;  /* 0x0000000000017941 */ /* 0x000fea0003800000 */
.L_x_90:
        /* <DEDUP_REMOVED lines=9> */
.L_x_93:
[----:B------:R-:W-:Y:S05]  /*7930*/  BSYNC B1 ;  /* 0x0000000000017941 */ /* 0x000fea0003800000 */
.L_x_92:
        /* <DEDUP_REMOVED lines=9> */
.L_x_95:
[----:B------:R-:W-:Y:S05]  /*79d0*/  BSYNC B1 ;  /* 0x0000000000017941 */ /* 0x000fea0003800000 */
.L_x_94:
        /* <DEDUP_REMOVED lines=10> */
.L_x_97:
[----:B------:R-:W-:Y:S05]  /*7a80*/  BSYNC B1 ;  /* 0x0000000000017941 */ /* 0x000fea0003800000 */
.L_x_96:
        /* <DEDUP_REMOVED lines=10> */
.L_x_99:
[----:B------:R-:W-:Y:S05]  /*7b30*/  BSYNC B1 ;  /* 0x0000000000017941 */ /* 0x000fea0003800000 */
.L_x_98:
        /* <DEDUP_REMOVED lines=9> */
.L_x_101:
[----:B------:R-:W-:Y:S05]  /*7bd0*/  BSYNC B1 ;  /* 0x0000000000017941 */ /* 0x000fea0003800000 */
.L_x_100:
        /* <DEDUP_REMOVED lines=9> */
.L_x_103:
[----:B------:R-:W-:Y:S05]  /*7c70*/  BSYNC B1 ;  /* 0x0000000000017941 */ /* 0x000fea0003800000 */
.L_x_102:
        /* <DEDUP_REMOVED lines=10> */
.L_x_105:
[----:B------:R-:W-:Y:S05]  /*7d20*/  BSYNC B1 ;  /* 0x0000000000017941 */ /* 0x000fea0003800000 */
.L_x_104:
        /* <DEDUP_REMOVED lines=10> */
.L_x_107:
[----:B------:R-:W-:Y:S05]  /*7dd0*/  BSYNC B1 ;  /* 0x0000000000017941 */ /* 0x000fea0003800000 */
.L_x_106:
        /* <DEDUP_REMOVED lines=9> */
.L_x_109:
[----:B------:R-:W-:Y:S05]  /*7e70*/  BSYNC B1 ;  /* 0x0000000000017941 */ /* 0x000fea0003800000 */
.L_x_108:
        /* <DEDUP_REMOVED lines=9> */
.L_x_111:
[----:B------:R-:W-:Y:S05]  /*7f10*/  BSYNC B1 ;  /* 0x0000000000017941 */ /* 0x000fea0003800000 */
.L_x_110:
        /* <DEDUP_REMOVED lines=10> */
.L_x_113:
[----:B------:R-:W-:Y:S05]  /*7fc0*/  BSYNC B1 ;  /* 0x0000000000017941 */ /* 0x000fea0003800000 */
.L_x_112:
        /* <DEDUP_REMOVED lines=10> */
.L_x_115:
[----:B------:R-:W-:Y:S05]  /*8070*/  BSYNC B1 ;  /* 0x0000000000017941 */ /* 0x000fea0003800000 */
.L_x_114:
        /* <DEDUP_REMOVED lines=9> */
.L_x_117:
[----:B------:R-:W-:Y:S05]  /*8110*/  BSYNC B1 ;  /* 0x0000000000017941 */ /* 0x000fea0003800000 */
.L_x_116:
        /* <DEDUP_REMOVED lines=9> */
.L_x_119:
[----:B------:R-:W-:Y:S05]  /*81b0*/  BSYNC B1 ;  /* 0x0000000000017941 */ /* 0x000fea0003800000 */
.L_x_118:
        /* <DEDUP_REMOVED lines=10> */
.L_x_121:
[----:B------:R-:W-:Y:S05]  /*8260*/  BSYNC B1 ;  /* 0x0000000000017941 */ /* 0x000fea0003800000 */
.L_x_120:
        /* <DEDUP_REMOVED lines=10> */
.L_x_123:
[----:B------:R-:W-:Y:S05]  /*8310*/  BSYNC B1 ;  /* 0x0000000000017941 */ /* 0x000fea0003800000 */
.L_x_122:
        /* <DEDUP_REMOVED lines=9> */
.L_x_125:
[----:B------:R-:W-:Y:S05]  /*83b0*/  BSYNC B1 ;  /* 0x0000000000017941 */ /* 0x000fea0003800000 */
.L_x_124:
        /* <DEDUP_REMOVED lines=9> */
.L_x_127:
[----:B------:R-:W-:Y:S05]  /*8450*/  BSYNC B1 ;  /* 0x0000000000017941 */ /* 0x000fea0003800000 */
.L_x_126:
        /* <DEDUP_REMOVED lines=10> */
.L_x_129:
[----:B------:R-:W-:Y:S05]  /*8500*/  BSYNC B1 ;  /* 0x0000000000017941 */ /* 0x000fea0003800000 */
.L_x_128:
        /* <DEDUP_REMOVED lines=10> */
.L_x_131:
[----:B------:R-:W-:Y:S05]  /*85b0*/  BSYNC B1 ;  /* 0x0000000000017941 */ /* 0x000fea0003800000 */
.L_x_130:
        /* <DEDUP_REMOVED lines=9> */
.L_x_133:
[----:B------:R-:W-:Y:S05]  /*8650*/  BSYNC B1 ;  /* 0x0000000000017941 */ /* 0x000fea0003800000 */
.L_x_132:
        /* <DEDUP_REMOVED lines=9> */
.L_x_135:
[----:B------:R-:W-:Y:S05]  /*86f0*/  BSYNC B1 ;  /* 0x0000000000017941 */ /* 0x000fea0003800000 */
.L_x_134:
        /* <DEDUP_REMOVED lines=10> */
.L_x_137:
[----:B------:R-:W-:Y:S05]  /*87a0*/  BSYNC B1 ;  /* 0x0000000000017941 */ /* 0x000fea0003800000 */
.L_x_136:
        /* <DEDUP_REMOVED lines=10> */
.L_x_139:
[----:B------:R-:W-:Y:S05]  /*8850*/  BSYNC B1 ;  /* 0x0000000000017941 */ /* 0x000fea0003800000 */
.L_x_138:
        /* <DEDUP_REMOVED lines=9> */
.L_x_141:
[----:B------:R-:W-:Y:S05]  /*88f0*/  BSYNC B1 ;  /* 0x0000000000017941 */ /* 0x000fea0003800000 */
.L_x_140:
        /* <DEDUP_REMOVED lines=9> */
.L_x_143:
[----:B------:R-:W-:Y:S05]  /*8990*/  BSYNC B1 ;  /* 0x0000000000017941 */ /* 0x000fea0003800000 */
.L_x_142:
        /* <DEDUP_REMOVED lines=10> */
.L_x_145:
[----:B------:R-:W-:Y:S05]  /*8a40*/  BSYNC B1 ;  /* 0x0000000000017941 */ /* 0x000fea0003800000 */
.L_x_144:
        /* <DEDUP_REMOVED lines=10> */
.L_x_147:
[----:B------:R-:W-:Y:S05]  /*8af0*/  BSYNC B1 ;  /* 0x0000000000017941 */ /* 0x000fea0003800000 */
.L_x_146:
        /* <DEDUP_REMOVED lines=9> */
.L_x_149:
[----:B------:R-:W-:Y:S05]  /*8b90*/  BSYNC B1 ;  /* 0x0000000000017941 */ /* 0x000fea0003800000 */
.L_x_148:
        /* <DEDUP_REMOVED lines=9> */
.L_x_151:
[----:B------:R-:W-:Y:S05]  /*8c30*/  BSYNC B1 ;  /* 0x0000000000017941 */ /* 0x000fea0003800000 */
.L_x_150:
        /* <DEDUP_REMOVED lines=10> */
.L_x_153:
[----:B------:R-:W-:Y:S05]  /*8ce0*/  BSYNC B1 ;  /* 0x0000000000017941 */ /* 0x000fea0003800000 */
.L_x_152:
        /* <DEDUP_REMOVED lines=10> */
.L_x_155:
[----:B------:R-:W-:Y:S05]  /*8d90*/  BSYNC B1 ;  /* 0x0000000000017941 */ /* 0x000fea0003800000 */
.L_x_154:
        /* <DEDUP_REMOVED lines=9> */
.L_x_157:
[----:B------:R-:W-:Y:S05]  /*8e30*/  BSYNC B1 ;  /* 0x0000000000017941 */ /* 0x000fea0003800000 */
.L_x_156:
        /* <DEDUP_REMOVED lines=9> */
.L_x_159:
[----:B------:R-:W-:Y:S05]  /*8ed0*/  BSYNC B1 ;  /* 0x0000000000017941 */ /* 0x000fea0003800000 */
.L_x_158:
        /* <DEDUP_REMOVED lines=10> */
.L_x_161:
[----:B------:R-:W-:Y:S05]  /*8f80*/  BSYNC B1 ;  /* 0x0000000000017941 */ /* 0x000fea0003800000 */
.L_x_160:
        /* <DEDUP_REMOVED lines=10> */
.L_x_163:
[----:B------:R-:W-:Y:S05]  /*9030*/  BSYNC B1 ;  /* 0x0000000000017941 */ /* 0x000fea0003800000 */
.L_x_162:
        /* <DEDUP_REMOVED lines=9> */
.L_x_165:
[----:B------:R-:W-:Y:S05]  /*90d0*/  BSYNC B1 ;  /* 0x0000000000017941 */ /* 0x000fea0003800000 */
.L_x_164:
        /* <DEDUP_REMOVED lines=9> */
.L_x_167:
[----:B------:R-:W-:Y:S05]  /*9170*/  BSYNC B1 ;  /* 0x0000000000017941 */ /* 0x000fea0003800000 */
.L_x_166:
        /* <DEDUP_REMOVED lines=10> */
.L_x_169:
[----:B------:R-:W-:Y:S05]  /*9220*/  BSYNC B1 ;  /* 0x0000000000017941 */ /* 0x000fea0003800000 */
.L_x_168:
        /* <DEDUP_REMOVED lines=10> */
.L_x_171:
[----:B------:R-:W-:Y:S05]  /*92d0*/  BSYNC B1 ;  /* 0x0000000000017941 */ /* 0x000fea0003800000 */
.L_x_170:
        /* <DEDUP_REMOVED lines=9> */
.L_x_173:
[----:B------:R-:W-:Y:S05]  /*9370*/  BSYNC B1 ;  /* 0x0000000000017941 */ /* 0x000fea0003800000 */
.L_x_172:
        /* <DEDUP_REMOVED lines=9> */
.L_x_175:
[----:B------:R-:W-:Y:S05]  /*9410*/  BSYNC B1 ;  /* 0x0000000000017941 */ /* 0x000fea0003800000 */
.L_x_174:
        /* <DEDUP_REMOVED lines=10> */
.L_x_177:
[----:B------:R-:W-:Y:S05]  /*94c0*/  BSYNC B1 ;  /* 0x0000000000017941 */ /* 0x000fea0003800000 */
.L_x_176:
        /* <DEDUP_REMOVED lines=10> */
.L_x_179:
[----:B------:R-:W-:Y:S05]  /*9570*/  BSYNC B1 ;  /* 0x0000000000017941 */ /* 0x000fea0003800000 */
.L_x_178:
        /* <DEDUP_REMOVED lines=9> */
.L_x_181:
[----:B------:R-:W-:Y:S05]  /*9610*/  BSYNC B1 ;  /* 0x0000000000017941 */ /* 0x000fea0003800000 */
.L_x_180:
        /* <DEDUP_REMOVED lines=9> */
.L_x_183:
[----:B------:R-:W-:Y:S05]  /*96b0*/  BSYNC B1 ;  /* 0x0000000000017941 */ /* 0x000fea0003800000 */
.L_x_182:
        /* <DEDUP_REMOVED lines=10> */
.L_x_185:
[----:B------:R-:W-:Y:S05]  /*9760*/  BSYNC B1 ;  /* 0x0000000000017941 */ /* 0x000fea0003800000 */
.L_x_184:
        /* <DEDUP_REMOVED lines=10> */
.L_x_187:
[----:B------:R-:W-:Y:S05]  /*9810*/  BSYNC B1 ;  /* 0x0000000000017941 */ /* 0x000fea0003800000 */
.L_x_186:
        /* <DEDUP_REMOVED lines=9> */
.L_x_189:
[----:B------:R-:W-:Y:S05]  /*98b0*/  BSYNC B1 ;  /* 0x0000000000017941 */ /* 0x000fea0003800000 */
.L_x_188:
        /* <DEDUP_REMOVED lines=9> */
.L_x_191:
[----:B------:R-:W-:Y:S05]  /*9950*/  BSYNC B1 ;  /* 0x0000000000017941 */ /* 0x000fea0003800000 */
.L_x_190:
        /* <DEDUP_REMOVED lines=10> */
.L_x_193:
[----:B------:R-:W-:Y:S05]  /*9a00*/  BSYNC B1 ;  /* 0x0000000000017941 */ /* 0x000fea0003800000 */
.L_x_192:
        /* <DEDUP_REMOVED lines=10> */
.L_x_195:
[----:B------:R-:W-:Y:S05]  /*9ab0*/  BSYNC B1 ;  /* 0x0000000000017941 */ /* 0x000fea0003800000 */
.L_x_194:
        /* <DEDUP_REMOVED lines=9> */
.L_x_197:
[----:B------:R-:W-:Y:S05]  /*9b50*/  BSYNC B1 ;  /* 0x0000000000017941 */ /* 0x000fea0003800000 */
.L_x_196:
        /* <DEDUP_REMOVED lines=9> */
.L_x_199:
[----:B------:R-:W-:Y:S05]  /*9bf0*/  BSYNC B1 ;  /* 0x0000000000017941 */ /* 0x000fea0003800000 */
.L_x_198:
        /* <DEDUP_REMOVED lines=10> */
.L_x_201:
[----:B------:R-:W-:Y:S05]  /*9ca0*/  BSYNC B1 ;  /* 0x0000000000017941 */ /* 0x000fea0003800000 */
.L_x_200:
[----:B-----5:R-:W-:Y:S01]  /*9cb0*/  IMAD.U32 R9, R104, 0x10000, RZ ;  /* 0x0001000068097824 */ /* 0x020fe200078e00ff */
[----:B------:R-:W-:Y:S01]  /*9cc0*/  ISETP.GT.AND P0, PT, R8, 0xa9, PT ;  /* 0x000000a90800780c */ /* 0x000fe20003f04270 */
[----:B------:R-:W-:Y:S01]  /*9cd0*/  @P2 IMAD.MOV.U32 R8, RZ, RZ, R10 ;  /* 0x000000ffff082224 */ /* 0x000fe200078e000a */
[----:B------:R-:W-:Y:S01]  /*9ce0*/  BSSY B1, `(.L_x_202) ;  /* 0x000000a000017945 */ /* 0x000fe20003800000 */
[----:B------:R-:W-:Y:S01]  /*9cf0*/  FMUL R9, R9, R114 ;  /* 0x0000007209097220 */ /* 0x000fe20000400000 */
[----:B------:R-:W-:-:S03]  /*9d00*/  ISETP.GT.AND P3, PT, R3, RZ, P0 ;  /* 0x000000ff0300720c */ /* 0x000fc60000764270 */
[----:B------:R-:W-:-:S05]  /*9d10*/  FFMA R9, R28, R112, R9 ;  /* 0x000000701c097223 */ /* 0x000fca0000000009 */
[----:B------:R-:W-:-:S04]  /*9d20*/  F2FP.BF16.F32.PACK_AB R9, RZ, R9 ;  /* 0x00000009ff09723e */ /* 0x000fc800000010ff */
[----:B0-----:R-:W-:Y:S01]  /*9d30*/  PRMT R14, R9, 0x7610, R14 ;  /* 0x00007610090e7816 */ /* 0x001fe2000000000e */
[----:B------:R-:W-:-:S05]  /*9d40*/  @P2 IMAD.MOV.U32 R9, RZ, RZ, R11 ;  /* 0x000000ffff092224 */ /* 0x000fca00078e000b */
[----:B------:R0:W-:Y:S01]  /*9d50*/  @P2 STG.E.U16 desc[UR46][R8.64+0x150], R14 ;  /* 0x0001500e08002986 */ /* 0x0001e2000c10152e */
[----:B------:R-:W-:Y:S05]  /*9d60*/  @!P3 BRA `(.L_x_203) ;  /* 0x000000000004b947 */ /* 0x000fea0003800000 */
[----:B------:R0:W5:Y:S02]  /*9d70*/  LDG.E.LTC128B.U16 R104, desc[UR46][R6.64+0x152] ;  /* 0x0001522e06687981 */ /* 0x000164000c1e1520 */
.L_x_203:
[----:B------:R-:W-:Y:S05]  /*9d80*/  BSYNC B1 ;  /* 0x0000000000017941 */ /* 0x000fea0003800000 */
.L_x_202:
[----:B01-3-5:R-:W-:Y:S01]  /*9d90*/  IMAD.U32 R7, R104, 0x10000, RZ ;  /* 0x0001000068077824 */ /* 0x02bfe200078e00ff */
        /* <DEDUP_REMOVED lines=8> */
.L_x_205:
[----:B------:R-:W-:Y:S05]  /*9e20*/  BSYNC B1 ;  /* 0x0000000000017941 */ /* 0x000fea0003800000 */
.L_x_204:
[----:B-----5:R-:W-:Y:S01]  /*9e30*/  IMAD.U32 R7, R104, 0x10000, RZ ;  /* 0x0001000068077824 */ /* 0x020fe200078e00ff */
[----:B------:R-:W-:Y:S01]  /*9e40*/  ISETP.GT.AND P0, PT, R3, 0x8, P0 ;  /* 0x000000080300780c */ /* 0x000fe20000704270 */
[----:B0-----:R-:W-:Y:S01]  /*9e50*/  @P1 IMAD.MOV.U32 R6, RZ, RZ, R12 ;  /* 0x000000ffff061224 */ /* 0x001fe200078e000c */
[----:B------:R-:W-:Y:S01]  /*9e60*/  BSSY B1, `(.L_x_206) ;  /* 0x0000009000017945 */ /* 0x000fe20003800000 */
[----:B------:R-:W-:-:S04]  /*9e70*/  FMUL R7, R7, R114 ;  /* 0x0000007207077220 */ /* 0x000fc80000400000 */
[----:B------:R-:W-:-:S05]  /*9e80*/  FFMA R7, R30, R112, R7 ;  /* 0x000000701e077223 */ /* 0x000fca0000000007 */
[----:B------:R-:W-:-:S04]  /*9e90*/  F2FP.BF16.F32.PACK_AB R7, RZ, R7 ;  /* 0x00000007ff07723e */ /* 0x000fc800000010ff */
[----:B------:R-:W-:Y:S01]  /*9ea0*/  PRMT R8, R7, 0x7610, R8 ;  /* 0x0000761007087816 */ /* 0x000fe20000000008 */
[----:B------:R-:W-:-:S05]  /*9eb0*/  @P1 IMAD.MOV.U32 R7, RZ, RZ, R13 ;  /* 0x000000ffff071224 */ /* 0x000fca00078e000d */
[----:B------:R0:W-:Y:S01]  /*9ec0*/  @P1 STG.E.U16 desc[UR46][R6.64+0x150], R8 ;  /* 0x0001500806001986 */ /* 0x0001e2000c10152e */
[----:B------:R-:W-:Y:S05]  /*9ed0*/  @!P0 BRA `(.L_x_207) ;  /* 0x0000000000048947 */ /* 0x000fea0003800000 */
[----:B------:R3:W5:Y:S02]  /*9ee0*/  LDG.E.LTC128B.U16 R104, desc[UR46][R4.64+0x152] ;  /* 0x0001522e04687981 */ /* 0x000764000c1e1520 */
.L_x_207:
[----:B------:R-:W-:Y:S05]  /*9ef0*/  BSYNC B1 ;  /* 0x0000000000017941 */ /* 0x000fea0003800000 */
.L_x_206:
[----:B------:R-:W-:Y:S05]  /*9f00*/  @!P0 BRA `(.L_x_208) ;  /* 0x0000001c00b08947 */ /* 0x000fea0003800000 */
[----:B-----5:R-:W-:-:S04]  /*9f10*/  IMAD.U32 R3, R104, 0x10000, RZ ;  /* 0x0001000068037824 */ /* 0x020fc800078e00ff */
[----:B-1234-:R-:W-:-:S04]  /*9f20*/  FMUL R4, R3, R114 ;  /* 0x0000007203047220 */ /* 0x01efc80000400000 */
[----:B------:R-:W-:-:S05]  /*9f30*/  FFMA R4, R31, R112, R4 ;  /* 0x000000701f047223 */ /* 0x000fca0000000004 */
[----:B------:R-:W-:-:S05]  /*9f40*/  F2FP.BF16.F32.PACK_AB R4, RZ, R4 ;  /* 0x00000004ff04723e */ /* 0x000fca00000010ff */
[----:B------:R1:W-:Y:S01]  /*9f50*/  STG.E.U16 desc[UR46][R12.64+0x152], R4 ;  /* 0x000152040c007986 */ /* 0x0003e2000c10152e */
[----:B------:R-:W-:Y:S05]  /*9f60*/  BRA `(.L_x_208) ;  /* 0x0000001c00987947 */ /* 0x000fea0003800000 */
.L_x_35:
[----:B------:R-:W-:Y:S01]  /*9f70*/  ULDC.64 UR4, c[0x0][0x5c0] ;  /* 0x0001700000047ab9 */ /* 0x000fe20000000a00 */
[----:B------:R-:W-:Y:S01]  /*9f80*/  ISETP.GT.AND P3, PT, R8, 0x1, PT ;  /* 0x000000010800780c */ /* 0x000fe20003f64270 */
[-C--:B------:R-:W-:Y:S01]  /*9f90*/  FMUL R104, R104, R112.reuse ;  /* 0x0000007068687220 */ /* 0x080fe20000400000 */
[----:B------:R-:W-:Y:S01]  /*9fa0*/  LEA R10, P0, R6, UR4, 0x1 ;  /* 0x00000004060a7c11 */ /* 0x000fe2000f8008ff */
[-C--:B------:R-:W-:Y:S01]  /*9fb0*/  FMUL R105, R105, R112.reuse ;  /* 0x0000007069697220 */ /* 0x080fe20000400000 */
[----:B------:R-:W-:Y:S01]  /*9fc0*/  SHF.L.U64.HI R5, R4, 0x4, R5 ;  /* 0x0000000404057819 */ /* 0x000fe20000010205 */
[-C--:B------:R-:W-:Y:S01]  /*9fd0*/  FMUL R106, R106, R112.reuse ;  /* 0x000000706a6a7220 */ /* 0x080fe20000400000 */
[----:B------:R-:W-:Y:S01]  /*9fe0*/  LEA.HI.X R11, R6, UR5, R115, 0x1, P0 ;  /* 0x00000005060b7c11 */ /* 0x000fe200080f0c73 */
[-C--:B------:R-:W-:Y:S01]  /*9ff0*/  FMUL R107, R107, R112.reuse ;  /* 0x000000706b6b7220 */ /* 0x080fe20000400000 */
[----:B------:R-:W-:Y:S01]  /*a000*/  ISETP.GT.AND P0, PT, R3, RZ, P3 ;  /* 0x000000ff0300720c */ /* 0x000fe20001f04270 */
[----:B------:R-:W-:Y:S01]  /*a010*/  FMUL R108, R108, R112 ;  /* 0x000000706c6c7220 */ /* 0x000fe20000400000 */
[----:B------:R-:W-:Y:S01]  /*a020*/  F2FP.BF16.F32.PACK_AB R104, RZ, R104 ;  /* 0x00000068ff68723e */ /* 0x000fe200000010ff */
[-C--:B------:R-:W-:Y:S01]  /*a030*/  FMUL R109, R109, R112.reuse ;  /* 0x000000706d6d7220 */ /* 0x080fe20000400000 */
[----:B------:R-:W-:Y:S01]  /*a040*/  F2FP.BF16.F32.PACK_AB R105, RZ, R105 ;  /* 0x00000069ff69723e */ /* 0x000fe200000010ff */
[----:B------:R-:W-:Y:S01]  /*a050*/  FMUL R110, R110, R112 ;  /* 0x000000706e6e7220 */ /* 0x000fe20000400000 */
[----:B------:R-:W-:Y:S01]  /*a060*/  LEA R4, P4, R4, R10, 0x4 ;  /* 0x0000000a04047211 */ /* 0x000fe200078820ff */
[----:B------:R-:W-:Y:S01]  /*a070*/  @P2 STG.E.U16 desc[UR46][R10.64], R104 ;  /* 0x000000680a002986 */ /* 0x000fe2000c10152e */
[----:B------:R-:W-:Y:S01]  /*a080*/  ISETP.GT.AND P2, PT, R8, 0x8, PT ;  /* 0x000000080800780c */ /* 0x000fe20003f44270 */
[----:B------:R-:W-:Y:S01]  /*a090*/  FMUL R111, R111, R112 ;  /* 0x000000706f6f7220 */ /* 0x000fe20000400000 */
[----:B------:R-:W-:Y:S01]  /*a0a0*/  ISETP.GT.AND P1, PT, R3, 0x8, P1 ;  /* 0x000000080300780c */ /* 0x000fe20000f24270 */
[--C-:B------:R-:W-:Y:S01]  /*a0b0*/  IMAD.X R5, R5, 0x1, R11.reuse, P4 ;  /* 0x0000000105057824 */ /* 0x100fe200020e060b */
[C---:B------:R-:W-:Y:S01]  /*a0c0*/  ISETP.GT.AND P5, PT, R3.reuse, RZ, P2 ;  /* 0x000000ff0300720c */ /* 0x040fe200017a4270 */
[--C-:B------:R-:W-:Y:S01]  /*a0d0*/  @P0 IMAD.MOV.U32 R6, RZ, RZ, R10.reuse ;  /* 0x000000ffff060224 */ /* 0x100fe200078e000a */
[----:B------:R-:W-:Y:S01]  /*a0e0*/  ISETP.GT.AND P3, PT, R3, 0x8, P3 ;  /* 0x000000080300780c */ /* 0x000fe20001f64270 */
[--C-:B------:R-:W-:Y:S01]  /*a0f0*/  @P0 IMAD.MOV.U32 R7, RZ, RZ, R11.reuse ;  /* 0x000000ffff070224 */ /* 0x100fe200078e000b */
[----:B------:R-:W-:Y:S01]  /*a100*/  F2FP.BF16.F32.PACK_AB R106, RZ, R106 ;  /* 0x0000006aff6a723e */ /* 0x000fe200000010ff */
[-C--:B------:R-:W-:Y:S01]  /*a110*/  FMUL R96, R96, R112.reuse ;  /* 0x0000007060607220 */ /* 0x080fe20000400000 */
[----:B------:R-:W-:Y:S01]  /*a120*/  F2FP.BF16.F32.PACK_AB R107, RZ, R107 ;  /* 0x0000006bff6b723e */ /* 0x000fe200000010ff */
[-C--:B------:R-:W-:Y:S01]  /*a130*/  FMUL R97, R97, R112.reuse ;  /* 0x0000007061617220 */ /* 0x080fe20000400000 */
[----:B------:R0:W-:Y:S01]  /*a140*/  @P0 STG.E.U16 desc[UR46][R6.64+0x2], R105 ;  /* 0x0000026906000986 */ /* 0x0001e2000c10152e */
[----:B------:R-:W-:Y:S01]  /*a150*/  ISETP.GT.AND P0, PT, R8, 0x9, PT ;  /* 0x000000090800780c */ /* 0x000fe20003f04270 */
[----:B------:R-:W-:Y:S01]  /*a160*/  FMUL R98, R98, R112 ;  /* 0x0000007062627220 */ /* 0x000fe20000400000 */
[----:B------:R-:W-:Y:S01]  /*a170*/  F2FP.BF16.F32.PACK_AB R108, RZ, R108 ;  /* 0x0000006cff6c723e */ /* 0x000fe200000010ff */
[----:B------:R-:W-:Y:S01]  /*a180*/  @P1 STG.E.U16 desc[UR46][R4.64], R106 ;  /* 0x0000006a04001986 */ /* 0x000fe2000c10152e */
[----:B------:R-:W-:Y:S01]  /*a190*/  ISETP.GT.AND P4, PT, R3, RZ, P0 ;  /* 0x000000ff0300720c */ /* 0x000fe20000784270 */
[-C--:B------:R-:W-:Y:S01]  /*a1a0*/  FMUL R99, R99, R112.reuse ;  /* 0x0000007063637220 */ /* 0x080fe20000400000 */
[----:B------:R-:W-:Y:S01]  /*a1b0*/  ISETP.GT.AND P1, PT, R8, 0x10, PT ;  /* 0x000000100800780c */ /* 0x000fe20003f24270 */
[----:B------:R-:W-:Y:S01]  /*a1c0*/  @P3 STG.E.U16 desc[UR46][R4.64+0x2], R107 ;  /* 0x0000026b04003986 */ /* 0x000fe2000c10152e */
[----:B------:R-:W-:Y:S01]  /*a1d0*/  F2FP.BF16.F32.PACK_AB R109, RZ, R109 ;  /* 0x0000006dff6d723e */ /* 0x000fe200000010ff */
[-C--:B------:R-:W-:Y:S01]  /*a1e0*/  FMUL R100, R100, R112.reuse ;  /* 0x0000007064647220 */ /* 0x080fe20000400000 */
[C---:B------:R-:W-:Y:S01]  /*a1f0*/  ISETP.GT.AND P2, PT, R3.reuse, 0x8, P2 ;  /* 0x000000080300780c */ /* 0x040fe20001744270 */
[--C-:B0-----:R-:W-:Y:S01]  /*a200*/  @P5 IMAD.MOV.U32 R6, RZ, RZ, R10.reuse ;  /* 0x000000ffff065224 */ /* 0x101fe200078e000a */
[----:B------:R-:W-:Y:S01]  /*a210*/  ISETP.GT.AND P3, PT, R3, 0x8, P0 ;  /* 0x000000080300780c */ /* 0x000fe20000764270 */
[--C-:B------:R-:W-:Y:S01]  /*a220*/  @P5 IMAD.MOV.U32 R7, RZ, RZ, R11.reuse ;  /* 0x000000ffff075224 */ /* 0x100fe200078e000b */
[----:B------:R-:W-:Y:S01]  /*a230*/  ISETP.GT.AND P0, PT, R8, 0x11, PT ;  /* 0x000000110800780c */ /* 0x000fe20003f04270 */
[----:B------:R-:W-:Y:S01]  /*a240*/  FMUL R101, R101, R112 ;  /* 0x0000007065657220 */ /* 0x000fe20000400000 */
[----:B------:R-:W-:Y:S01]  /*a250*/  F2FP.BF16.F32.PACK_AB R110, RZ, R110 ;  /* 0x0000006eff6e723e */ /* 0x000fe200000010ff */
[-C--:B------:R-:W-:Y:S01]  /*a260*/  FMUL R102, R102, R112.reuse ;  /* 0x0000007066667220 */ /* 0x080fe20000400000 */
[----:B------:R0:W-:Y:S01]  /*a270*/  @P5 STG.E.U16 desc[UR46][R6.64+0x10], R108 ;  /* 0x0000106c06005986 */ /* 0x0001e2000c10152e */
[----:B------:R-:W-:Y:S01]  /*a280*/  ISETP.GT.AND P5, PT, R3, RZ, P1 ;  /* 0x000000ff0300720c */ /* 0x000fe20000fa4270 */
[-C--:B------:R-:W-:Y:S01]  /*a290*/  FMUL R103, R103, R112.reuse ;  /* 0x0000007067677220 */ /* 0x080fe20000400000 */
[----:B------:R-:W-:Y:S01]  /*a2a0*/  F2FP.BF16.F32.PACK_AB R111, RZ, R111 ;  /* 0x0000006fff6f723e */ /* 0x000fe200000010ff */
[----:B------:R-:W-:Y:S01]  /*a2b0*/  FMUL R88, R88, R112 ;  /* 0x0000007058587220 */ /* 0x000fe20000400000 */
[----:B------:R-:W-:Y:S01]  /*a2c0*/  F2FP.BF16.F32.PACK_AB R96, RZ, R96 ;  /* 0x00000060ff60723e */ /* 0x000fe200000010ff */
[-C--:B------:R-:W-:Y:S01]  /*a2d0*/  FMUL R89, R89, R112.reuse ;  /* 0x0000007059597220 */ /* 0x080fe20000400000 */
[----:B------:R-:W-:Y:S01]  /*a2e0*/  F2FP.BF16.F32.PACK_AB R97, RZ, R97 ;  /* 0x00000061ff61723e */ /* 0x000fe200000010ff */
[-C--:B------:R-:W-:Y:S01]  /*a2f0*/  FMUL R90, R90, R112.reuse ;  /* 0x000000705a5a7220 */ /* 0x080fe20000400000 */
[----:B------:R-:W-:Y:S01]  /*a300*/  ISETP.GT.AND P1, PT, R3, 0x8, P1 ;  /* 0x000000080300780c */ /* 0x000fe20000f24270 */
[----:B------:R-:W-:Y:S01]  /*a310*/  FMUL R91, R91, R112 ;  /* 0x000000705b5b7220 */ /* 0x000fe20000400000 */
[----:B------:R-:W-:Y:S01]  /*a320*/  F2FP.BF16.F32.PACK_AB R98, RZ, R98 ;  /* 0x00000062ff62723e */ /* 0x000fe200000010ff */
[--C-:B0-----:R-:W-:Y:S01]  /*a330*/  @P4 IMAD.MOV.U32 R6, RZ, RZ, R10.reuse ;  /* 0x000000ffff064224 */ /* 0x101fe200078e000a */
[----:B------:R-:W-:Y:S01]  /*a340*/  F2FP.BF16.F32.PACK_AB R99, RZ, R99 ;  /* 0x00000063ff63723e */ /* 0x000fe200000010ff */
[--C-:B------:R-:W-:Y:S01]  /*a350*/  @P4 IMAD.MOV.U32 R7, RZ, RZ, R11.reuse ;  /* 0x000000ffff074224 */ /* 0x100fe200078e000b */
[----:B------:R-:W-:Y:S01]  /*a360*/  F2FP.BF16.F32.PACK_AB R100, RZ, R100 ;  /* 0x00000064ff64723e */ /* 0x000fe200000010ff */
[-C--:B------:R-:W-:Y:S01]  /*a370*/  FMUL R92, R92, R112.reuse ;  /* 0x000000705c5c7220 */ /* 0x080fe20000400000 */
[----:B------:R-:W-:Y:S01]  /*a380*/  F2FP.BF16.F32.PACK_AB R101, RZ, R101 ;  /* 0x00000065ff65723e */ /* 0x000fe200000010ff */
[-C--:B------:R-:W-:Y:S01]  /*a390*/  FMUL R93, R93, R112.reuse ;  /* 0x000000705d5d7220 */ /* 0x080fe20000400000 */
[----:B------:R0:W-:Y:S01]  /*a3a0*/  @P4 STG.E.U16 desc[UR46][R6.64+0x12], R109 ;  /* 0x0000126d06004986 */ /* 0x0001e2000c10152e */
[----:B------:R-:W-:Y:S01]  /*a3b0*/  ISETP.GT.AND P4, PT, R3, RZ, P0 ;  /* 0x000000ff0300720c */ /* 0x000fe20000784270 */
[----:B------:R-:W-:Y:S01]  /*a3c0*/  FMUL R94, R94, R112 ;  /* 0x000000705e5e7220 */ /* 0x000fe20000400000 */
[----:B------:R-:W-:Y:S01]  /*a3d0*/  F2FP.BF16.F32.PACK_AB R102, RZ, R102 ;  /* 0x00000066ff66723e */ /* 0x000fe200000010ff */
[----:B------:R-:W-:Y:S01]  /*a3e0*/  @P2 STG.E.U16 desc[UR46][R4.64+0x10], R110 ;  /* 0x0000106e04002986 */ /* 0x000fe2000c10152e */
[----:B------:R-:W-:Y:S01]  /*a3f0*/  ISETP.GT.AND P2, PT, R8, 0x18, PT ;  /* 0x000000180800780c */ /* 0x000fe20003f44270 */
[-C--:B------:R-:W-:Y:S01]  /*a400*/  FMUL R95, R95, R112.reuse ;  /* 0x000000705f5f7220 */ /* 0x080fe20000400000 */
[----:B------:R-:W-:Y:S01]  /*a410*/  F2FP.BF16.F32.PACK_AB R103, RZ, R103 ;  /* 0x00000067ff67723e */ /* 0x000fe200000010ff */
[----:B------:R-:W-:Y:S01]  /*a420*/  @P3 STG.E.U16 desc[UR46][R4.64+0x12], R111 ;  /* 0x0000126f04003986 */ /* 0x000fe2000c10152e */
[----:B------:R-:W-:Y:S01]  /*a430*/  ISETP.GT.AND P3, PT, R3, 0x8, P0 ;  /* 0x000000080300780c */ /* 0x000fe20000764270 */
[----:B------:R-:W-:Y:S01]  /*a440*/  FMUL R80, R80, R112 ;  /* 0x0000007050507220 */ /* 0x000fe20000400000 */
[----:B------:R-:W-:Y:S01]  /*a450*/  ISETP.GT.AND P0, PT, R8, 0x19, PT ;  /* 0x000000190800780c */ /* 0x000fe20003f04270 */
[--C-:B0-----:R-:W-:Y:S01]  /*a460*/  @P5 IMAD.MOV.U32 R6, RZ, RZ, R10.reuse ;  /* 0x000000ffff065224 */ /* 0x101fe200078e000a */
[----:B------:R-:W-:Y:S01]  /*a470*/  F2FP.BF16.F32.PACK_AB R88, RZ, R88 ;  /* 0x00000058ff58723e */ /* 0x000fe200000010ff */
[--C-:B------:R-:W-:Y:S01]  /*a480*/  @P5 IMAD.MOV.U32 R7, RZ, RZ, R11.reuse ;  /* 0x000000ffff075224 */ /* 0x100fe200078e000b */
[----:B------:R-:W-:Y:S01]  /*a490*/  F2FP.BF16.F32.PACK_AB R89, RZ, R89 ;  /* 0x00000059ff59723e */ /* 0x000fe200000010ff */
        /* <DEDUP_REMOVED lines=11> */
[----:B------:R-:W-:Y:S01]  /*a550*/  FMUL R86, R86, R112 ;  /* 0x0000007056567220 */ /* 0x000fe20000400000 */
[----:B------:R-:W-:Y:S01]  /*a560*/  F2FP.BF16.F32.PACK_AB R94, RZ, R94 ;  /* 0x0000005eff5e723e */ /* 0x000fe200000010ff */
[----:B------:R-:W-:Y:S01]  /*a570*/  FMUL R87, R87, R112 ;  /* 0x0000007057577220 */ /* 0x000fe20000400000 */
[----:B------:R-:W-:Y:S01]  /*a580*/  F2FP.BF16.F32.PACK_AB R95, RZ, R95 ;  /* 0x0000005fff5f723e */ /* 0x000fe200000010ff */
        /* <DEDUP_REMOVED lines=8> */
[C---:B------:R-:W-:Y:S01]  /*a610*/  ISETP.GT.AND P4, PT, R3.reuse, RZ, P0 ;  /* 0x000000ff0300720c */ /* 0x040fe20000784270 */
[-C--:B------:R-:W-:Y:S01]  /*a620*/  FMUL R74, R74, R112.reuse ;  /* 0x000000704a4a7220 */ /* 0x080fe20000400000 */
[----:B------:R-:W-:Y:S01]  /*a630*/  F2FP.BF16.F32.PACK_AB R83, RZ, R83 ;  /* 0x00000053ff53723e */ /* 0x000fe200000010ff */
[----:B------:R-:W-:Y:S01]  /*a640*/  @P1 STG.E.U16 desc[UR46][R4.64+0x20], R98 ;  /* 0x0000206204001986 */ /* 0x000fe2000c10152e */
[----:B------:R-:W-:Y:S01]  /*a650*/  ISETP.GT.AND P1, PT, R3, 0x8, P2 ;  /* 0x000000080300780c */ /* 0x000fe20001724270 */
[-C--:B------:R-:W-:Y:S01]  /*a660*/  FMUL R75, R75, R112.reuse ;  /* 0x000000704b4b7220 */ /* 0x080fe20000400000 */
[----:B------:R-:W-:Y:S01]  /*a670*/  ISETP.GT.AND P2, PT, R8, 0x20, PT ;  /* 0x000000200800780c */ /* 0x000fe20003f44270 */
        /* <DEDUP_REMOVED lines=156> */
[----:B0-----:R-:W-:Y:S01]  /*b040*/  @P5 IMAD.MOV.U32 R6, RZ, RZ, R10 ;  /* 0x000000ffff065224 */ /* 0x001fe200078e000a */
[----:B------:R-:W-:Y:S01]  /*b050*/  F2FP.BF16.F32.PACK_AB R36, RZ, R36 ;  /* 0x00000024ff24723e */ /* 0x000fe200000010ff */
[----:B------:R-:W-:Y:S01]  /*b060*/  @P5 IMAD.MOV.U32 R7, RZ, RZ, R11 ;  /* 0x000000ffff075224 */ /* 0x000fe200078e000b */
[----:B------:R-:W-:Y:S01]  /*b070*/  F2FP.BF16.F32.PACK_AB R37, RZ, R37 ;  /* 0x00000025ff25723e */ /* 0x000fe200000010ff */
[----:B------:R-:W-:Y:S01]  /*b080*/  FMUL R29, R29, R112 ;  /* 0x000000701d1d7220 */ /* 0x000fe20000400000 */
[----:B------:R-:W-:Y:S01]  /*b090*/  F2FP.BF16.F32.PACK_AB R38, RZ, R38 ;  /* 0x00000026ff26723e */ /* 0x000fe200000010ff */
[-C--:B------:R-:W-:Y:S01]  /*b0a0*/  FMUL R30, R30, R112.reuse ;  /* 0x000000701e1e7220 */ /* 0x080fe20000400000 */
[----:B------:R0:W-:Y:S01]  /*b0b0*/  @P5 STG.E.U16 desc[UR46][R6.64+0x70], R84 ;  /* 0x0000705406005986 */ /* 0x0001e2000c10152e */
[----:B------:R-:W-:Y:S01]  /*b0c0*/  ISETP.GT.AND P5, PT, R3, RZ, P2 ;  /* 0x000000ff0300720c */ /* 0x000fe200017a4270 */
[----:B------:R-:W-:Y:S01]  /*b0d0*/  FMUL R31, R31, R112 ;  /* 0x000000701f1f7220 */ /* 0x000fe20000400000 */
[----:B------:R-:W-:-:S02]  /*b0e0*/  F2FP.BF16.F32.PACK_AB R39, RZ, R39 ;  /* 0x00000027ff27723e */ /* 0x000fc400000010ff */
[----:B------:R-:W-:Y:S02]  /*b0f0*/  F2FP.BF16.F32.PACK_AB R24, RZ, R24 ;  /* 0x00000018ff18723e */ /* 0x000fe400000010ff */
[----:B------:R-:W-:Y:S02]  /*b100*/  F2FP.BF16.F32.PACK_AB R25, RZ, R25 ;  /* 0x00000019ff19723e */ /* 0x000fe400000010ff */
[----:B------:R-:W-:Y:S02]  /*b110*/  F2FP.BF16.F32.PACK_AB R26, RZ, R26 ;  /* 0x0000001aff1a723e */ /* 0x000fe400000010ff */
[----:B------:R-:W-:Y:S01]  /*b120*/  F2FP.BF16.F32.PACK_AB R27, RZ, R27 ;  /* 0x0000001bff1b723e */ /* 0x000fe200000010ff */
[----:B0-----:R-:W-:Y:S01]  /*b130*/  @P4 IMAD.MOV.U32 R6, RZ, RZ, R10 ;  /* 0x000000ffff064224 */ /* 0x001fe200078e000a */
[----:B------:R-:W-:Y:S01]  /*b140*/  F2FP.BF16.F32.PACK_AB R28, RZ, R28 ;  /* 0x0000001cff1c723e */ /* 0x000fe200000010ff */
[----:B------:R-:W-:Y:S01]  /*b150*/  @P4 IMAD.MOV.U32 R7, RZ, RZ, R11 ;  /* 0x000000ffff074224 */ /* 0x000fe200078e000b */
[----:B------:R-:W-:-:S02]  /*b160*/  F2FP.BF16.F32.PACK_AB R29, RZ, R29 ;  /* 0x0000001dff1d723e */ /* 0x000fc400000010ff */
[----:B------:R-:W-:Y:S02]  /*b170*/  F2FP.BF16.F32.PACK_AB R30, RZ, R30 ;  /* 0x0000001eff1e723e */ /* 0x000fe400000010ff */
[----:B------:R0:W-:Y:S01]  /*b180*/  @P4 STG.E.U16 desc[UR46][R6.64+0x72], R85 ;  /* 0x0000725506004986 */ /* 0x0001e2000c10152e */
[C---:B------:R-:W-:Y:S02]  /*b190*/  ISETP.GT.AND P4, PT, R3.reuse, RZ, P0 ;  /* 0x000000ff0300720c */ /* 0x040fe40000784270 */
[----:B------:R-:W-:Y:S01]  /*b1a0*/  F2FP.BF16.F32.PACK_AB R31, RZ, R31 ;  /* 0x0000001fff1f723e */ /* 0x000fe200000010ff */
[----:B------:R-:W-:Y:S01]  /*b1b0*/  @P1 STG.E.U16 desc[UR46][R4.64+0x70], R86 ;  /* 0x0000705604001986 */ /* 0x000fe2000c10152e */
[C---:B------:R-:W-:Y:S02]  /*b1c0*/  ISETP.GT.AND P1, PT, R3.reuse, 0x8, P2 ;  /* 0x000000080300780c */ /* 0x040fe40001724270 */
[----:B------:R-:W-:Y:S01]  /*b1d0*/  ISETP.GT.AND P2, PT, R8, 0x48, PT ;  /* 0x000000480800780c */ /* 0x000fe20003f44270 */
[----:B------:R-:W-:Y:S01]  /*b1e0*/  @P3 STG.E.U16 desc[UR46][R4.64+0x72], R87 ;  /* 0x0000725704003986 */ /* 0x000fe2000c10152e */
[----:B------:R-:W-:-:S02]  /*b1f0*/  ISETP.GT.AND P3, PT, R3, 0x8, P0 ;  /* 0x000000080300780c */ /* 0x000fc40000764270 */
[----:B------:R-:W-:Y:S01]  /*b200*/  ISETP.GT.AND P0, PT, R8, 0x49, PT ;  /* 0x000000490800780c */ /* 0x000fe20003f04270 */
[----:B0-----:R-:W-:Y:S02]  /*b210*/  @P5 IMAD.MOV.U32 R6, RZ, RZ, R10 ;  /* 0x000000ffff065224 */ /* 0x001fe400078e000a */
[----:B------:R-:W-:-:S05]  /*b220*/  @P5 IMAD.MOV.U32 R7, RZ, RZ, R11 ;  /* 0x000000ffff075224 */ /* 0x000fca00078e000b */
[----:B------:R0:W-:Y:S01]  /*b230*/  @P5 STG.E.U16 desc[UR46][R6.64+0x80], R72 ;  /* 0x0000804806005986 */ /* 0x0001e2000c10152e */
[----:B------:R-:W-:Y:S01]  /*b240*/  ISETP.GT.AND P5, PT, R3, RZ, P2 ;  /* 0x000000ff0300720c */ /* 0x000fe200017a4270 */
[----:B0-----:R-:W-:Y:S02]  /*b250*/  @P4 IMAD.MOV.U32 R6, RZ, RZ, R10 ;  /* 0x000000ffff064224 */ /* 0x001fe400078e000a */
[----:B------:R-:W-:-:S05]  /*b260*/  @P4 IMAD.MOV.U32 R7, RZ, RZ, R11 ;  /* 0x000000ffff074224 */ /* 0x000fca00078e000b */
[----:B------:R0:W-:Y:S01]  /*b270*/  @P4 STG.E.U16 desc[UR46][R6.64+0x82], R73 ;  /* 0x0000824906004986 */ /* 0x0001e2000c10152e */
[----:B------:R-:W-:-:S03]  /*b280*/  ISETP.GT.AND P4, PT, R3, RZ, P0 ;  /* 0x000000ff0300720c */ /* 0x000fc60000784270 */
[----:B------:R-:W-:Y:S01]  /*b290*/  @P1 STG.E.U16 desc[UR46][R4.64+0x80], R74 ;  /* 0x0000804a04001986 */ /* 0x000fe2000c10152e */
[C---:B------:R-:W-:Y:S02]  /*b2a0*/  ISETP.GT.AND P1, PT, R3.reuse, 0x8, P2 ;  /* 0x000000080300780c */ /* 0x040fe40001724270 */
[C---:B------:R-:W-:Y:S01]  /*b2b0*/  ISETP.GT.AND P2, PT, R8.reuse, 0x50, PT ;  /* 0x000000500800780c */ /* 0x040fe20003f44270 */
[----:B------:R-:W-:Y:S01]  /*b2c0*/  @P3 STG.E.U16 desc[UR46][R4.64+0x82], R75 ;  /* 0x0000824b04003986 */ /* 0x000fe2000c10152e */
[----:B------:R-:W-:Y:S02]  /*b2d0*/  ISETP.GT.AND P3, PT, R3, 0x8, P0 ;  /* 0x000000080300780c */ /* 0x000fe40000764270 */
        /* <DEDUP_REMOVED lines=102> */
[C---:B------:R-:W-:Y:S02]  /*b940*/  ISETP.GT.AND P5, PT, R3.reuse, RZ, P2 ;  /* 0x000000ff0300720c */ /* 0x040fe400017a4270 */
[----:B------:R-:W-:Y:S01]  /*b950*/  ISETP.GT.AND P2, PT, R3, 0x8, P2 ;  /* 0x000000080300780c */ /* 0x000fe20001744270 */
[----:B0-----:R-:W-:Y:S02]  /*b960*/  @P4 IMAD.MOV.U32 R6, RZ, RZ, R10 ;  /* 0x000000ffff064224 */ /* 0x001fe400078e000a */
[----:B------:R-:W-:-:S05]  /*b970*/  @P4 IMAD.MOV.U32 R7, RZ, RZ, R11 ;  /* 0x000000ffff074224 */ /* 0x000fca00078e000b */
[----:B------:R0:W-:Y:S01]  /*b980*/  @P4 STG.E.U16 desc[UR46][R6.64+0x102], R41 ;  /* 0x0001022906004986 */ /* 0x0001e2000c10152e */
[C---:B------:R-:W-:Y:S02]  /*b990*/  ISETP.GT.AND P4, PT, R3.reuse, RZ, P0 ;  /* 0x000000ff0300720c */ /* 0x040fe40000784270 */
[----:B------:R-:W-:Y:S01]  /*b9a0*/  ISETP.GT.AND P0, PT, R3, 0x8, P0 ;  /* 0x000000080300780c */ /* 0x000fe20000704270 */
[----:B------:R-:W-:Y:S01]  /*b9b0*/  @P1 STG.E.U16 desc[UR46][R4.64+0x100], R42 ;  /* 0x0001002a04001986 */ /* 0x000fe2000c10152e */
[----:B------:R-:W-:-:S03]  /*b9c0*/  ISETP.GT.AND P1, PT, R8, 0x91, PT ;  /* 0x000000910800780c */ /* 0x000fc60003f24270 */
[----:B------:R-:W-:Y:S01]  /*b9d0*/  @P3 STG.E.U16 desc[UR46][R4.64+0x102], R43 ;  /* 0x0001022b04003986 */ /* 0x000fe2000c10152e */
        /* <DEDUP_REMOVED lines=9> */
[----:B------:R-:W-:Y:S04]  /*ba70*/  @P2 STG.E.U16 desc[UR46][R4.64+0x110], R46 ;  /* 0x0001102e04002986 */ /* 0x000fe8000c10152e */
[----:B------:R-:W-:Y:S01]  /*ba80*/  @P0 STG.E.U16 desc[UR46][R4.64+0x112], R47 ;  /* 0x0001122f04000986 */ /* 0x000fe2000c10152e */
[----:B------:R-:W-:Y:S01]  /*ba90*/  ISETP.GT.AND P0, PT, R3, 0x8, P3 ;  /* 0x000000080300780c */ /* 0x000fe20001f04270 */
[----:B0-----:R-:W-:Y:S02]  /*baa0*/  @P5 IMAD.MOV.U32 R6, RZ, RZ, R10 ;  /* 0x000000ffff065224 */ /* 0x001fe400078e000a */
[----:B------:R-:W-:-:S05]  /*bab0*/  @P5 IMAD.MOV.U32 R7, RZ, RZ, R11 ;  /* 0x000000ffff075224 */ /* 0x000fca00078e000b */
[----:B------:R0:W-:Y:S01]  /*bac0*/  @P5 STG.E.U16 desc[UR46][R6.64+0x120], R32 ;  /* 0x0001202006005986 */ /* 0x0001e2000c10152e */
[----:B------:R-:W-:Y:S02]  /*bad0*/  ISETP.GT.AND P5, PT, R3, 0x8, P1 ;  /* 0x000000080300780c */ /* 0x000fe40000fa4270 */
[----:B------:R-:W-:-:S04]  /*bae0*/  ISETP.GT.AND P1, PT, R8, 0x99, PT ;  /* 0x000000990800780c */ /* 0x000fc80003f24270 */
[----:B------:R-:W-:Y:S01]  /*baf0*/  ISETP.GT.AND P3, PT, R3, RZ, P1 ;  /* 0x000000ff0300720c */ /* 0x000fe20000f64270 */
[----:B0-----:R-:W-:Y:S02]  /*bb00*/  @P4 IMAD.MOV.U32 R6, RZ, RZ, R10 ;  /* 0x000000ffff064224 */ /* 0x001fe400078e000a */
[----:B------:R-:W-:-:S05]  /*bb10*/  @P4 IMAD.MOV.U32 R7, RZ, RZ, R11 ;  /* 0x000000ffff074224 */ /* 0x000fca00078e000b */
[----:B------:R0:W-:Y:S01]  /*bb20*/  @P4 STG.E.U16 desc[UR46][R6.64+0x122], R33 ;  /* 0x0001222106004986 */ /* 0x0001e2000c10152e */
[----:B------:R-:W-:-:S03]  /*bb30*/  ISETP.GT.AND P4, PT, R8, 0x98, PT ;  /* 0x000000980800780c */ /* 0x000fc60003f84270 */
[----:B------:R-:W-:Y:S01]  /*bb40*/  @P0 STG.E.U16 desc[UR46][R4.64+0x120], R34 ;  /* 0x0001202204000986 */ /* 0x000fe2000c10152e */
[C---:B------:R-:W-:Y:S02]  /*bb50*/  ISETP.GT.AND P2, PT, R3.reuse, RZ, P4 ;  /* 0x000000ff0300720c */ /* 0x040fe40002744270 */
[C---:B------:R-:W-:Y:S01]  /*bb60*/  ISETP.GT.AND P4, PT, R3.reuse, 0x8, P4 ;  /* 0x000000080300780c */ /* 0x040fe20002784270 */
[----:B------:R-:W-:Y:S01]  /*bb70*/  @P5 STG.E.U16 desc[UR46][R4.64+0x122], R35 ;  /* 0x0001222304005986 */ /* 0x000fe2000c10152e */
[----:B------:R-:W-:Y:S02]  /*bb80*/  ISETP.GT.AND P5, PT, R3, 0x8, P1 ;  /* 0x000000080300780c */ /* 0x000fe40000fa4270 */
[C---:B------:R-:W-:Y:S02]  /*bb90*/  ISETP.GT.AND P0, PT, R8.reuse, 0xa1, PT ;  /* 0x000000a10800780c */ /* 0x040fe40003f04270 */
[----:B------:R-:W-:-:S05]  /*bba0*/  ISETP.GT.AND P1, PT, R8, 0xa9, PT ;  /* 0x000000a90800780c */ /* 0x000fca0003f24270 */
[----:B0-----:R-:W-:Y:S02]  /*bbb0*/  @P2 IMAD.MOV.U32 R6, RZ, RZ, R10 ;  /* 0x000000ffff062224 */ /* 0x001fe400078e000a */
[----:B------:R-:W-:-:S05]  /*bbc0*/  @P2 IMAD.MOV.U32 R7, RZ, RZ, R11 ;  /* 0x000000ffff072224 */ /* 0x000fca00078e000b */
[----:B------:R0:W-:Y:S01]  /*bbd0*/  @P2 STG.E.U16 desc[UR46][R6.64+0x130], R36 ;  /* 0x0001302406002986 */ /* 0x0001e2000c10152e */
[----:B------:R-:W-:Y:S01]  /*bbe0*/  ISETP.GT.AND P2, PT, R8, 0xa8, PT ;  /* 0x000000a80800780c */ /* 0x000fe20003f44270 */
        /* <DEDUP_REMOVED lines=8> */
[C---:B------:R-:W-:Y:S02]  /*bc70*/  ISETP.GT.AND P5, PT, R3.reuse, RZ, P0 ;  /* 0x000000ff0300720c */ /* 0x040fe400007a4270 */
[----:B------:R-:W-:-:S07]  /*bc80*/  ISETP.GT.AND P0, PT, R3, 0x8, P0 ;  /* 0x000000080300780c */ /* 0x000fce0000704270 */
        /* <DEDUP_REMOVED lines=10> */
[----:B------:R-:W-:Y:S04]  /*bd30*/  @P3 STG.E.U16 desc[UR46][R4.64+0x140], R26 ;  /* 0x0001401a04003986 */ /* 0x000fe8000c10152e */
[----:B------:R-:W-:Y:S06]  /*bd40*/  @P0 STG.E.U16 desc[UR46][R4.64+0x142], R27 ;  /* 0x0001421b04000986 */ /* 0x000fec000c10152e */
[----:B0-----:R-:W-:-:S02]  /*bd50*/  @P5 IMAD.MOV.U32 R6, RZ, RZ, R10 ;  /* 0x000000ffff065224 */ /* 0x001fc400078e000a */
[----:B------:R-:W-:-:S05]  /*bd60*/  @P5 IMAD.MOV.U32 R7, RZ, RZ, R11 ;  /* 0x000000ffff075224 */ /* 0x000fca00078e000b */
[----:B------:R0:W-:Y:S04]  /*bd70*/  @P5 STG.E.U16 desc[UR46][R6.64+0x150], R28 ;  /* 0x0001501c06005986 */ /* 0x0001e8000c10152e */
[----:B------:R1:W-:Y:S04]  /*bd80*/  @P4 STG.E.U16 desc[UR46][R10.64+0x152], R29 ;  /* 0x0001521d0a004986 */ /* 0x0003e8000c10152e */
[----:B------:R1:W-:Y:S01]  /*bd90*/  @P2 STG.E.U16 desc[UR46][R4.64+0x150], R30 ;  /* 0x0001501e04002986 */ /* 0x0003e2000c10152e */
[----:B0-----:R-:W-:Y:S02]  /*bda0*/  @P1 IMAD.MOV.U32 R6, RZ, RZ, R4 ;  /* 0x000000ffff061224 */ /* 0x001fe400078e0004 */
[----:B------:R-:W-:-:S05]  /*bdb0*/  @P1 IMAD.MOV.U32 R7, RZ, RZ, R5 ;  /* 0x000000ffff071224 */ /* 0x000fca00078e0005 */
[----:B------:R1:W-:Y:S02]  /*bdc0*/  @P1 STG.E.U16 desc[UR46][R6.64+0x152], R31 ;  /* 0x0001521f06001986 */ /* 0x0003e4000c10152e */
.L_x_208:
[----:B------:R-:W-:Y:S05]  /*bdd0*/  BSYNC B0 ;  /* 0x0000000000007941 */ /* 0x000fea0003800000 */
.L_x_34:
[----:B------:R-:W-:Y:S01]  /*bde0*/  ULDC UR4, c[0x0][0xc] ;  /* 0x0000030000047ab9 */ /* 0x000fe20000000800 */
[----:B------:R-:W-:Y:S01]  /*bdf0*/  ULDC UR5, c[0x0][0x10] ;  /* 0x0000040000057ab9 */ /* 0x000fe20000000800 */
[----:B------:R-:W0:Y:S01]  /*be00*/  LDC R3, c[0x0][0x14] ;  /* 0x00000500ff037b82 */ /* 0x000e220000000800 */
[----:B------:R-:W-:Y:S01]  /*be10*/  UIMAD.WIDE.U32 UR4, UR4, UR5, URZ ;  /* 0x00000005040472a5 */ /* 0x000fe2000f8e003f */
[----:B------:R-:W-:Y:S02]  /*be20*/  IMAD.MOV.U32 R116, RZ, RZ, -0x1 ;  /* 0xffffffffff747424 */ /* 0x000fe400078e00ff */
[----:B------:R-:W-:-:S03]  /*be30*/  IMAD.MOV.U32 R113, RZ, RZ, -0x1 ;  /* 0xffffffffff717424 */ /* 0x000fc600078e00ff */
[----:B0-----:R-:W-:-:S04]  /*be40*/  IMAD.WIDE.U32 R16, R3, UR4, R16 ;  /* 0x0000000403107c25 */ /* 0x001fc8000f8e0010 */
[----:B------:R-:W-:Y:S01]  /*be50*/  IMAD R3, R3, UR5, RZ ;  /* 0x0000000503037c24 */ /* 0x000fe2000f8e02ff */
[----:B------:R-:W-:Y:S02]  /*be60*/  ULDC.64 UR4, c[0x0][0x650] ;  /* 0x0001940000047ab9 */ /* 0x000fe40000000a00 */
[----:B------:R-:W-:Y:S01]  /*be70*/  ISETP.GE.U32.AND P0, PT, R16, UR4, PT ;  /* 0x0000000410007c0c */ /* 0x000fe2000bf06070 */
[--C-:B------:R-:W-:Y:S01]  /*be80*/  IMAD.IADD R17, R17, 0x1, R3.reuse ;  /* 0x0000000111117824 */ /* 0x100fe200078e0203 */
[----:B------:R-:W-:-:S04]  /*be90*/  PRMT R3, RZ, 0x7610, R3 ;  /* 0x00007610ff037816 */ /* 0x000fc80000000003 */
[----:B------:R-:W-:-:S13]  /*bea0*/  ISETP.GE.U32.AND.EX P0, PT, R17, UR5, PT, P0 ;  /* 0x0000000511007c0c */ /* 0x000fda000bf06100 */
[----:B------:R-:W-:Y:S05]  /*beb0*/  @P0 BRA `(.L_x_209) ;  /* 0x0000000400640947 */ /* 0x000fea0003800000 */
[----:B-1----:R-:W0:Y:S01]  /*bec0*/  S2R R12, SR_CTAID.X ;  /* 0x00000000000c7919 */ /* 0x002e220000002500 */
[----:B------:R-:W1:Y:S01]  /*bed0*/  LDC.64 R10, c[0x0][0x628] ;  /* 0x00018a00ff0a7b82 */ /* 0x000e620000000a00 */
[----:B------:R-:W-:Y:S01]  /*bee0*/  ULDC UR4, c[0x0][0x150] ;  /* 0x0000540000047ab9 */ /* 0x000fe20000000800 */
[----:B------:R-:W-:Y:S01]  /*bef0*/  IMAD.MOV.U32 R8, RZ, RZ, R16 ;  /* 0x000000ffff087224 */ /* 0x000fe200078e0010 */
[----:B------:R-:W0:Y:S01]  /*bf00*/  S2R R24, SR_CTAID.Y ;  /* 0x0000000000187919 */ /* 0x000e220000002600 */
[----:B------:R-:W-:-:S04]  /*bf10*/  IMAD.MOV.U32 R9, RZ, RZ, R17 ;  /* 0x000000ffff097224 */ /* 0x000fc800078e0011 */
[----:B------:R-:W2:Y:S08]  /*bf20*/  LDC R21, c[0x0][0x144] ;  /* 0x00005100ff157b82 */ /* 0x000eb00000000800 */
[----:B------:R-:W2:Y:S08]  /*bf30*/  LDC R0, c[0x0][0x630] ;  /* 0x00018c00ff007b82 */ /* 0x000eb00000000800 */
[----:B------:R-:W2:Y:S01]  /*bf40*/  LDC.64 R14, c[0x0][0x620] ;  /* 0x00018800ff0e7b82 */ /* 0x000ea20000000a00 */
[----:B-1----:R-:W-:-:S04]  /*bf50*/  ISETP.NE.U32.AND P0, PT, R10, RZ, PT ;  /* 0x000000ff0a00720c */ /* 0x002fc80003f05070 */
[----:B------:R-:W-:Y:S02]  /*bf60*/  ISETP.NE.AND.EX P0, PT, R11, RZ, PT, P0 ;  /* 0x000000ff0b00720c */ /* 0x000fe40003f05300 */
[----:B0-----:R-:W-:-:S05]  /*bf70*/  I2FP.F32.U32 R3, R12 ;  /* 0x0000000c00037245 */ /* 0x001fca0000201000 */
[----:B------:R-:W-:-:S04]  /*bf80*/  FMUL R3, R3, UR4 ;  /* 0x0000000403037c20 */ /* 0x000fc80008400000 */
[----:B------:R0:W1:Y:S02]  /*bf90*/  F2I.U32.TRUNC.NTZ R20, R3 ;  /* 0x0000000300147305 */ /* 0x000064000020f000 */
[----:B------:R-:W-:Y:S05]  /*bfa0*/  @!P0 BRA `(.L_x_210) ;  /* 0x0000000000288947 */ /* 0x000fea0003800000 */
[----:B0-----:R-:W0:Y:S02]  /*bfb0*/  LDC R3, c[0x0][0x634] ;  /* 0x00018d00ff037b82 */ /* 0x001e240000000800 */
[----:B0-----:R-:W-:-:S05]  /*bfc0*/  IADD3 R3, P0, R16, R3, RZ ;  /* 0x0000000310037210 */ /* 0x001fca0007f1e0ff */
[----:B------:R-:W-:-:S04]  /*bfd0*/  IMAD.X R13, RZ, RZ, R17, P0 ;  /* 0x000000ffff0d7224 */ /* 0x000fc800000e0611 */
[----:B--234-:R-:W-:-:S04]  /*bfe0*/  IMAD.WIDE.U32 R4, R13, R10, RZ ;  /* 0x0000000a0d047225 */ /* 0x01cfc800078e00ff */
[----:B------:R-:W-:-:S04]  /*bff0*/  IMAD.WIDE.U32 R6, P0, R3, R11, R4 ;  /* 0x0000000b03067225 */ /* 0x000fc80007800004 */
[----:B------:R-:W-:-:S04]  /*c000*/  IMAD.WIDE.U32 R4, R3, R10, RZ ;  /* 0x0000000a03047225 */ /* 0x000fc800078e00ff */
[----:B------:R-:W-:Y:S01]  /*c010*/  IMAD.X R9, RZ, RZ, RZ, P0 ;  /* 0x000000ffff097224 */ /* 0x000fe200000e06ff */
[----:B------:R-:W-:Y:S01]  /*c020*/  IADD3 RZ, P0, R5, R6, RZ ;  /* 0x0000000605ff7210 */ /* 0x000fe20007f1e0ff */
[----:B------:R-:W-:-:S04]  /*c030*/  IMAD.MOV.U32 R8, RZ, RZ, R7 ;  /* 0x000000ffff087224 */ /* 0x000fc800078e0007 */
[----:B------:R-:W-:-:S08]  /*c040*/  IMAD.WIDE.U32.X R8, R13, R11, R8, P0 ;  /* 0x0000000b0d087225 */ /* 0x000fd000000e0408 */
.L_x_210:
[----:B------:R-:W3:Y:S01]  /*c050*/  LDC.64 R28, c[0x0][0x640] ;  /* 0x00019000ff1c7b82 */ /* 0x000ee20000000a00 */
[-CC-:B--2---:R-:W-:Y:S01]  /*c060*/  SHF.R.U64 R113, R8, R0.reuse, R9.reuse ;  /* 0x0000000008717219 */ /* 0x184fe20000001209 */
[----:B-1----:R-:W-:Y:S01]  /*c070*/  IMAD.MOV R20, RZ, RZ, -R20 ;  /* 0x000000ffff147224 */ /* 0x002fe200078e0a14 */
[----:B------:R-:W-:Y:S01]  /*c080*/  SHF.R.U32.HI R0, RZ, R0, R9 ;  /* 0x00000000ff007219 */ /* 0x000fe20000011609 */
[----:B------:R-:W-:Y:S01]  /*c090*/  ULDC UR4, c[0x0][0x154] ;  /* 0x0000550000047ab9 */ /* 0x000fe20000000800 */
[----:B0-----:R-:W-:Y:S01]  /*c0a0*/  IADD3 R3, P0, RZ, -R113, RZ ;  /* 0x80000071ff037210 */ /* 0x001fe20007f1e0ff */
[----:B------:R-:W-:Y:S02]  /*c0b0*/  IMAD R21, R21, R20, R12 ;  /* 0x0000001415157224 */ /* 0x000fe400078e020c */
[----:B------:R-:W0:Y:S01]  /*c0c0*/  LDC R6, c[0x0][0x618] ;  /* 0x00018600ff067b82 */ /* 0x000e220000000800 */
[----:B------:R-:W-:Y:S02]  /*c0d0*/  IMAD.MOV.U32 R7, RZ, RZ, 0x1 ;  /* 0x00000001ff077424 */ /* 0x000fe400078e00ff */
[----:B---34-:R-:W-:-:S04]  /*c0e0*/  IMAD.X R5, RZ, RZ, ~R0, P0 ;  /* 0x000000ffff057224 */ /* 0x018fc800000e0e00 */
[-C--:B------:R-:W-:Y:S01]  /*c0f0*/  IMAD R0, R5, R14.reuse, RZ ;  /* 0x0000000e05007224 */ /* 0x080fe200078e02ff */
[----:B------:R-:W1:Y:S01]  /*c100*/  LDC R8, c[0x0][0x608] ;  /* 0x00018200ff087b82 */ /* 0x000e620000000800 */
[----:B------:R-:W-:-:S04]  /*c110*/  IMAD.WIDE.U32 R4, R3, R14, R16 ;  /* 0x0000000e03047225 */ /* 0x000fc800078e0010 */
[----:B------:R-:W-:Y:S01]  /*c120*/  IMAD R3, R3, R15, R0 ;  /* 0x0000000f03037224 */ /* 0x000fe200078e0200 */
[----:B------:R-:W-:Y:S02]  /*c130*/  I2FP.F32.U32 R0, R24 ;  /* 0x0000001800007245 */ /* 0x000fe40000201000 */
[----:B------:R-:W2:Y:S01]  /*c140*/  LDC R26, c[0x0][0x658] ;  /* 0x00019600ff1a7b82 */ /* 0x000ea20000000800 */
[----:B------:R-:W-:Y:S01]  /*c150*/  IMAD.IADD R3, R5, 0x1, R3 ;  /* 0x0000000105037824 */ /* 0x000fe200078e0203 */
[----:B------:R-:W-:Y:S01]  /*c160*/  ISETP.NE.U32.AND P0, PT, R28, RZ, PT ;  /* 0x000000ff1c00720c */ /* 0x000fe20003f05070 */
[----:B------:R-:W-:Y:S01]  /*c170*/  FMUL R0, R0, UR4 ;  /* 0x0000000400007c20 */ /* 0x000fe20008400000 */
[----:B------:R-:W-:Y:S02]  /*c180*/  IMAD.MOV.U32 R5, RZ, RZ, -0x1 ;  /* 0xffffffffff057424 */ /* 0x000fe400078e00ff */
[----:B------:R-:W-:Y:S01]  /*c190*/  ISETP.NE.AND.EX P0, PT, R29, RZ, PT, P0 ;  /* 0x000000ff1d00720c */ /* 0x000fe20003f05300 */
[----:B------:R3:W4:Y:S01]  /*c1a0*/  F2I.U32.TRUNC.NTZ R13, R0 ;  /* 0x00000000000d7305 */ /* 0x000722000020f000 */
[----:B------:R-:W3:Y:S01]  /*c1b0*/  LDC R15, c[0x0][0x148] ;  /* 0x00005200ff0f7b82 */ /* 0x000ee20000000800 */
[----:B0-----:R-:W-:-:S02]  /*c1c0*/  SHF.R.U64 R12, R4, R6, R3 ;  /* 0x00000006040c7219 */ /* 0x001fc40000001203 */
[----:B------:R-:W-:-:S05]  /*c1d0*/  SHF.R.U32.HI R3, RZ, R6, R3 ;  /* 0x00000006ff037219 */ /* 0x000fca0000011603 */
[----:B------:R-:W0:Y:S01]  /*c1e0*/  LDC R20, c[0x0][0x600] ;  /* 0x00018000ff147b82 */ /* 0x000e220000000800 */
[-CC-:B-1----:R-:W-:Y:S02]  /*c1f0*/  SHF.R.U64 R10, R12, R8.reuse, R3.reuse ;  /* 0x000000080c0a7219 */ /* 0x182fe40000001203 */
[----:B------:R-:W-:-:S05]  /*c200*/  SHF.R.U32.HI R3, RZ, R8, R3 ;  /* 0x00000008ff037219 */ /* 0x000fca0000011603 */
[----:B------:R-:W1:Y:S01]  /*c210*/  LDC R27, c[0x0][0x648] ;  /* 0x00019200ff1b7b82 */ /* 0x000e620000000800 */
[-C--:B--2---:R-:W-:Y:S02]  /*c220*/  SHF.L.U32 R4, R5, R26.reuse, RZ ;  /* 0x0000001a05047219 */ /* 0x084fe400000006ff */
[-CC-:B------:R-:W-:Y:S02]  /*c230*/  SHF.R.U64 R14, R10, R26.reuse, R3.reuse ;  /* 0x0000001a0a0e7219 */ /* 0x180fe40000001203 */
[----:B------:R-:W-:Y:S02]  /*c240*/  SHF.R.U32.HI R5, RZ, R26, R3 ;  /* 0x0000001aff057219 */ /* 0x000fe40000011603 */
[----:B------:R-:W-:Y:S01]  /*c250*/  LOP3.LUT R25, RZ, R4, RZ, 0x33, !PT ;  /* 0x00000004ff197212 */ /* 0x000fe200078e33ff */
[----:B------:R-:W2:Y:S01]  /*c260*/  LDC R30, c[0x0][0x638] ;  /* 0x00018e00ff1e7b82 */ /* 0x000ea20000000800 */
[----:B------:R-:W-:Y:S01]  /*c270*/  SHF.L.U32 R26, R7, R26, RZ ;  /* 0x0000001a071a7219 */ /* 0x000fe200000006ff */
[----:B------:R-:W-:-:S06]  /*c280*/  IMAD.MOV.U32 R4, RZ, RZ, R14 ;  /* 0x000000ffff047224 */ /* 0x000fcc00078e000e */
[----:B------:R-:W0:Y:S01]  /*c290*/  LDC R31, c[0x0][0x610] ;  /* 0x00018400ff1f7b82 */ /* 0x000e220000000800 */
[----:B----4-:R-:W-:Y:S05]  /*c2a0*/  @!P0 BRA `(.L_x_211) ;  /* 0x0000000000288947 */ /* 0x010fea0003800000 */
        /* <DEDUP_REMOVED lines=10> */
.L_x_211:
[----:B------:R-:W-:Y:S01]  /*c350*/  ISETP.NE.AND P0, PT, R2, 0x1, PT ;  /* 0x000000010200780c */ /* 0x000fe20003f05270 */
[----:B0-----:R-:W-:Y:S01]  /*c360*/  VIADD R7, R20, 0xffffffff ;  /* 0xffffffff14077836 */ /* 0x001fe20000000000 */
[----:B-1-3--:R-:W-:Y:S01]  /*c370*/  SHF.R.U64 R0, R4, R27, R5 ;  /* 0x0000001b04007219 */ /* 0x00afe20000001205 */
[----:B------:R-:W-:Y:S01]  /*c380*/  IMAD.MOV R13, RZ, RZ, -R13 ;  /* 0x000000ffff0d7224 */ /* 0x000fe200078e0a0d */
[----:B------:R-:W-:Y:S01]  /*c390*/  LOP3.LUT R5, R10, R25, RZ, 0xc0, !PT ;  /* 0x000000190a057212 */ /* 0x000fe200078ec0ff */
[----:B------:R-:W-:Y:S01]  /*c3a0*/  IMAD.MOV.U32 R4, RZ, RZ, 0x1 ;  /* 0x00000001ff047424 */ /* 0x000fe200078e00ff */
[----:B------:R-:W-:Y:S01]  /*c3b0*/  LOP3.LUT R12, R12, R7, RZ, 0xc0, !PT ;  /* 0x000000070c0c7212 */ /* 0x000fe200078ec0ff */
[----:B------:R-:W-:Y:S02]  /*c3c0*/  IMAD.MOV R3, RZ, RZ, -R0 ;  /* 0x000000ffff037224 */ /* 0x000fe400078e0a00 */
[----:B------:R-:W-:Y:S02]  /*c3d0*/  IMAD R0, R26, R0, R5 ;  /* 0x000000001a007224 */ /* 0x000fe400078e0205 */
[----:B--2---:R-:W-:-:S02]  /*c3e0*/  IMAD R3, R3, R30, R14 ;  /* 0x0000001e03037224 */ /* 0x004fc400078e020e */
[----:B------:R-:W-:Y:S02]  /*c3f0*/  @P0 IMAD R21, R15, R13, R24 ;  /* 0x0000000d0f150224 */ /* 0x000fe400078e0218 */
[----:B------:R-:W-:Y:S01]  /*c400*/  IMAD R5, R3, R20, R12 ;  /* 0x0000001403057224 */ /* 0x000fe200078e020c */
[----:B------:R-:W-:Y:S01]  /*c410*/  PRMT R3, R4, 0x7610, R3 ;  /* 0x0000761004037816 */ /* 0x000fe20000000003 */
[----:B------:R-:W-:-:S05]  /*c420*/  IMAD R0, R0, R31, R21 ;  /* 0x0000001f00007224 */ /* 0x000fca00078e0215 */
[----:B------:R-:W-:Y:S02]  /*c430*/  SEL R116, R5, R0, !P0 ;  /* 0x0000000005747207 */ /* 0x000fe40004000000 */
[----:B------:R-:W-:-:S07]  /*c440*/  SEL R0, R0, R5, !P0 ;  /* 0x0000000500007207 */ /* 0x000fce0004000000 */
.L_x_209:
[----:B------:R-:W-:Y:S01]  /*c450*/  LOP3.LUT P0, RZ, R3, 0xff, RZ, 0xc0, !PT ;  /* 0x000000ff03ff7812 */ /* 0x000fe2000780c0ff */
[----:B------:R-:W-:-:S12]  /*c460*/  IMAD.MOV.U32 R115, RZ, RZ, R0 ;  /* 0x000000ffff737224 */ /* 0x000fd800078e0000 */
[----:B------:R-:W-:Y:S05]  /*c470*/  @P0 BRA `(.L_x_212) ;  /* 0xffffff4c004c0947 */ /* 0x000fea000383ffff */
[----:B------:R-:W-:Y:S05]  /*c480*/  EXIT ;  /* 0x000000000000794d */ /* 0x000fea0003800000 */
.L_x_7:
[----:B0-----:R-:W-:Y:S01]  /*c490*/  ULDC.64 UR4, c[0x0][0x650] ;  /* 0x0001940000047ab9 */ /* 0x001fe20000000a00 */
        /* <DEDUP_REMOVED lines=25> */
.L_x_214:
[----:B------:R-:W0:Y:S01]  /*c630*/  LDC.64 R28, c[0x0][0x640] ;  /* 0x00019000ff1c7b82 */ /* 0x000e220000000a00 */
[-CC-:B------:R-:W-:Y:S01]  /*c640*/  SHF.R.U64 R22, R12, R6.reuse, R13.reuse ;  /* 0x000000060c167219 */ /* 0x180fe2000000120d */
[----:B------:R-:W-:Y:S01]  /*c650*/  IMAD.MOV.U32 R30, RZ, RZ, 0x1 ;  /* 0x00000001ff1e7424 */ /* 0x000fe200078e00ff */
[----:B------:R-:W-:Y:S02]  /*c660*/  SHF.R.U32.HI R6, RZ, R6, R13 ;  /* 0x00000006ff067219 */ /* 0x000fe4000001160d */
        /* <DEDUP_REMOVED lines=8> */
[----:B------:R-:W-:Y:S01]  /*c6f0*/  IMAD.IADD R9, R9, 0x1, R11 ;  /* 0x0000000109097824 */ /* 0x000fe200078e020b */
[----:B0-----:R-:W-:-:S04]  /*c700*/  ISETP.NE.U32.AND P0, PT, R28, RZ, PT ;  /* 0x000000ff1c00720c */ /* 0x001fc80003f05070 */
[----:B------:R-:W-:Y:S02]  /*c710*/  ISETP.NE.AND.EX P0, PT, R29, RZ, PT, P0 ;  /* 0x000000ff1d00720c */ /* 0x000fe40003f05300 */
[----:B------:R-:W0:Y:S01]  /*c720*/  LDC R20, c[0x0][0x600] ;  /* 0x00018000ff147b82 */ /* 0x000e220000000800 */
[-CC-:B-1----:R-:W-:Y:S01]  /*c730*/  SHF.R.U64 R14, R8, R10.reuse, R9.reuse ;  /* 0x0000000a080e7219 */ /* 0x182fe20000001209 */
[----:B------:R-:W-:Y:S01]  /*c740*/  IMAD.MOV.U32 R8, RZ, RZ, -0x1 ;  /* 0xffffffffff087424 */ /* 0x000fe200078e00ff */
[----:B------:R-:W-:-:S05]  /*c750*/  SHF.R.U32.HI R9, RZ, R10, R9 ;  /* 0x0000000aff097219 */ /* 0x000fca0000011609 */
[----:B------:R-:W1:Y:S01]  /*c760*/  LDC R24, c[0x0][0x648] ;  /* 0x00019200ff187b82 */ /* 0x000e620000000800 */
[-CC-:B--2---:R-:W-:Y:S02]  /*c770*/  SHF.R.U64 R23, R14, R12.reuse, R9.reuse ;  /* 0x0000000c0e177219 */ /* 0x184fe40000001209 */
[----:B------:R-:W-:-:S05]  /*c780*/  SHF.R.U32.HI R6, RZ, R12, R9 ;  /* 0x0000000cff067219 */ /* 0x000fca0000011609 */
[----:B------:R-:W2:Y:S01]  /*c790*/  LDC R26, c[0x0][0x638] ;  /* 0x00018e00ff1a7b82 */ /* 0x000ea20000000800 */
[-C--:B---3--:R-:W-:Y:S02]  /*c7a0*/  SHF.L.U32 R8, R8, R27.reuse, RZ ;  /* 0x0000001b08087219 */ /* 0x088fe400000006ff */
[-CC-:B------:R-:W-:Y:S02]  /*c7b0*/  SHF.R.U64 R25, R23, R27.reuse, R6.reuse ;  /* 0x0000001b17197219 */ /* 0x180fe40000001206 */
[----:B------:R-:W-:Y:S02]  /*c7c0*/  LOP3.LUT R32, RZ, R8, RZ, 0x33, !PT ;  /* 0x00000008ff207212 */ /* 0x000fe400078e33ff */
[----:B------:R-:W-:Y:S01]  /*c7d0*/  SHF.R.U32.HI R9, RZ, R27, R6 ;  /* 0x0000001bff097219 */ /* 0x000fe20000011606 */
[----:B------:R-:W3:Y:S01]  /*c7e0*/  LDC R31, c[0x0][0x610] ;  /* 0x00018400ff1f7b82 */ /* 0x000ee20000000800 */
[----:B------:R-:W-:Y:S01]  /*c7f0*/  IMAD.MOV.U32 R8, RZ, RZ, R25 ;  /* 0x000000ffff087224 */ /* 0x000fe200078e0019 */
[----:B------:R-:W-:Y:S06]  /*c800*/  @!P0 BRA `(.L_x_215) ;  /* 0x0000000000288947 */ /* 0x000fec0003800000 */
        /* <DEDUP_REMOVED lines=10> */
.L_x_215:
[----:B------:R-:W-:Y:S02]  /*c8b0*/  ISETP.NE.AND P0, PT, R2, 0x1, PT ;  /* 0x000000010200780c */ /* 0x000fe40003f05270 */
[----:B-1----:R-:W-:Y:S01]  /*c8c0*/  SHF.R.U64 R6, R8, R24, R9 ;  /* 0x0000001808067219 */ /* 0x002fe20000001209 */
[----:B0-----:R-:W-:Y:S01]  /*c8d0*/  VIADD R9, R20, 0xffffffff ;  /* 0xffffffff14097836 */ /* 0x001fe20000000000 */
[----:B------:R-:W-:Y:S02]  /*c8e0*/  SHF.L.U32 R30, R30, R27, RZ ;  /* 0x0000001b1e1e7219 */ /* 0x000fe400000006ff */
[----:B------:R-:W-:Y:S01]  /*c8f0*/  LOP3.LUT R5, R23, R32, RZ, 0xc0, !PT ;  /* 0x0000002017057212 */ /* 0x000fe200078ec0ff */
[----:B------:R-:W-:-:S04]  /*c900*/  IMAD.MOV R8, RZ, RZ, -R6 ;  /* 0x000000ffff087224 */ /* 0x000fc800078e0a06 */
[----:B------:R-:W-:Y:S01]  /*c910*/  IMAD R6, R30, R6, R5 ;  /* 0x000000061e067224 */ /* 0x000fe200078e0205 */
[----:B------:R-:W-:Y:S01]  /*c920*/  LOP3.LUT R5, R14, R9, RZ, 0xc0, !PT ;  /* 0x000000090e057212 */ /* 0x000fe200078ec0ff */
[----:B------:R-:W-:Y:S02]  /*c930*/  @P0 IMAD R3, R7, R21, R4 ;  /* 0x0000001507030224 */ /* 0x000fe400078e0204 */
[----:B--2---:R-:W-:Y:S02]  /*c940*/  IMAD R4, R8, R26, R25 ;  /* 0x0000001a08047224 */ /* 0x004fe400078e0219 */
[----:B---3--:R-:W-:Y:S02]  /*c950*/  IMAD R3, R6, R31, R3 ;  /* 0x0000001f06037224 */ /* 0x008fe400078e0203 */
[----:B------:R-:W-:Y:S02]  /*c960*/  IMAD R4, R4, R20, R5 ;  /* 0x0000001404047224 */ /* 0x000fe400078e0205 */
[----:B------:R-:W-:-:S02]  /*c970*/  IMAD.MOV.U32 R8, RZ, RZ, 0x1 ;  /* 0x00000001ff087424 */ /* 0x000fc400078e00ff */
[----:B------:R-:W-:Y:S01]  /*c980*/  IMAD.MOV.U32 R6, RZ, RZ, R22 ;  /* 0x000000ffff067224 */ /* 0x000fe200078e0016 */
[----:B------:R-:W-:Y:S02]  /*c990*/  SEL R20, R4, R3, !P0 ;  /* 0x0000000304147207 */ /* 0x000fe40004000000 */
[----:B------:R-:W-:-:S07]  /*c9a0*/  SEL R13, R3, R4, !P0 ;  /* 0x00000004030d7207 */ /* 0x000fce0004000000 */
.L_x_213:
[----:B------:R-:W-:-:S08]  /*c9b0*/  NOP ;  /* 0x0000000000007918 */ /* 0x000fd00000000000 */
[----:B------:R-:W0:-:S00]  /*c9c0*/  USETMAXREG.DEALLOC.CTAPOOL 0x28 ;  /* 0x00000028000079c8 */ /* 0x000e0000080e0500 */
[----:B0-----:R-:W-:-:S13]  /*c9d0*/  ISETP.NE.AND P0, PT, R0, RZ, PT ;  /* 0x000000ff0000720c */ /* 0x001fda0003f05270 */
[----:B------:R-:W-:Y:S05]  /*c9e0*/  @P0 EXIT ;  /* 0x000000000000094d */ /* 0x000fea0003800000 */
[----:B------:R-:W-:Y:S01]  /*c9f0*/  LOP3.LUT P0, RZ, R8, 0xff, RZ, 0xc0, !PT ;  /* 0x000000ff08ff7812 */ /* 0x000fe2000780c0ff */
[----:B------:R-:W-:Y:S02]  /*ca00*/  IMAD.MOV.U32 R0, RZ, RZ, 0x1 ;  /* 0x00000001ff007424 */ /* 0x000fe400078e00ff */
[----:B------:R-:W-:-:S10]  /*ca10*/  IMAD.MOV.U32 R3, RZ, RZ, RZ ;  /* 0x000000ffff037224 */ /* 0x000fd400078e00ff */
[----:B------:R-:W-:Y:S05]  /*ca20*/  @!P0 BRA `(.L_x_216) ;  /* 0x0000000c00708947 */ /* 0x000fea0003800000 */
[----:B------:R-:W0:Y:S01]  /*ca30*/  LDC R0, c[0x0][0x28c] ;  /* 0x0000a300ff007b82 */ /* 0x000e220000000800 */
[----:B------:R-:W1:Y:S01]  /*ca40*/  S2R R9, SR_CgaCtaId ;  /* 0x0000000000097919 */ /* 0x000e620000008800 */
[----:B------:R-:W-:Y:S01]  /*ca50*/  ULDC UR5, c[0x0][0x658] ;  /* 0x0001960000057ab9 */ /* 0x000fe20000000800 */
[----:B------:R-:W-:Y:S01]  /*ca60*/  UMOV UR7, 0xffffffff ;  /* 0xffffffff00077882 */ /* 0x000fe20000000000 */
[----:B------:R-:W-:Y:S01]  /*ca70*/  ULDC UR6, c[0x0][0xc] ;  /* 0x0000030000067ab9 */ /* 0x000fe20000000800 */
[----:B------:R-:W-:Y:S01]  /*ca80*/  USHF.L.U32 UR9, UR7, UR5, URZ ;  /* 0x0000000507097299 */ /* 0x000fe2000800063f */
[----:B------:R-:W-:Y:S01]  /*ca90*/  BSSY B0, `(.L_x_216) ;  /* 0x00000d5000007945 */ /* 0x000fe20003800000 */
[----:B------:R-:W-:Y:S01]  /*caa0*/  UMOV UR8, 0x1 ;  /* 0x0000000100087882 */ /* 0x000fe20000000000 */
[----:B------:R-:W-:Y:S01]  /*cab0*/  ULDC UR7, c[0x0][0x10] ;  /* 0x0000040000077ab9 */ /* 0x000fe20000000800 */
[----:B------:R-:W-:Y:S01]  /*cac0*/  USHF.L.U32 UR5, UR8, UR5, URZ ;  /* 0x0000000508057299 */ /* 0x000fe2000800063f */
[----:B------:R-:W-:Y:S01]  /*cad0*/  IMAD.MOV.U32 R10, RZ, RZ, 0x1 ;  /* 0x00000001ff0a7424 */ /* 0x000fe200078e00ff */
[----:B------:R-:W-:Y:S01]  /*cae0*/  UIMAD.WIDE.U32 UR6, UR6, UR7, URZ ;  /* 0x00000007060672a5 */ /* 0x000fe2000f8e003f */
[----:B------:R-:W-:Y:S01]  /*caf0*/  LOP3.LUT R12, R19, 0x2, RZ, 0xfc, !PT ;  /* 0x00000002130c7812 */ /* 0x000fe200078efcff */
[----:B------:R-:W-:Y:S01]  /*cb00*/  ULDC UR8, c[0x0][0x14] ;  /* 0x0000050000087ab9 */ /* 0x000fe20000000800 */
[----:B------:R-:W-:Y:S01]  /*cb10*/  ULDC UR4, c[0x0][0x600] ;  /* 0x0001800000047ab9 */ /* 0x000fe20000000800 */
[----:B------:R-:W-:-:S02]  /*cb20*/  UIMAD.WIDE.U32 UR30, UR6, UR8, URZ ;  /* 0x00000008061e72a5 */ /* 0x000fc4000f8e003f */
[----:B------:R-:W-:Y:S02]  /*cb30*/  UIMAD UR7, UR7, UR8, URZ ;  /* 0x00000008070772a4 */ /* 0x000fe4000f8e023f */
[----:B------:R-:W-:Y:S02]  /*cb40*/  UIADD3 UR4, UR4, -0x1, URZ ;  /* 0xffffffff04047890 */ /* 0x000fe4000fffe03f */
[----:B------:R-:W-:Y:S02]  /*cb50*/  ULOP3.LUT UR6, URZ, UR9, URZ, 0x33, !UPT ;  /* 0x000000093f067292 */ /* 0x000fe4000f8e333f */
[----:B------:R-:W-:Y:S01]  /*cb60*/  UIADD3 UR7, UR31, UR7, URZ ;  /* 0x000000071f077290 */ /* 0x000fe2000fffe03f */
[----:B0-----:R-:W-:Y:S01]  /*cb70*/  VIADD R0, R0, 0x7f ;  /* 0x0000007f00007836 */ /* 0x001fe20000000000 */
[----:B------:R-:W-:-:S04]  /*cb80*/  ULDC.64 UR38, c[0x0][0x198] ;  /* 0x0000660000267ab9 */ /* 0x000fc80000000a00 */
[----:B------:R-:W-:-:S04]  /*cb90*/  SHF.R.S32.HI R3, RZ, 0x1f, R0 ;  /* 0x0000001fff037819 */ /* 0x000fc80000011400 */
[----:B------:R-:W-:Y:S01]  /*cba0*/  LEA.HI R3, R3, R0, RZ, 0x7 ;  /* 0x0000000003037211 */ /* 0x000fe200078f38ff */
[----:B------:R-:W-:Y:S01]  /*cbb0*/  IMAD.MOV.U32 R0, RZ, RZ, 0x1 ;  /* 0x00000001ff007424 */ /* 0x000fe200078e00ff */
[----:B-1----:R-:W-:Y:S02]  /*cbc0*/  LOP3.LUT R9, R9, 0x1, RZ, 0xc0, !PT ;  /* 0x0000000109097812 */ /* 0x002fe400078ec0ff */
[----:B------:R-:W-:Y:S01]  /*cbd0*/  SHF.R.S32.HI R8, RZ, 0x7, R3 ;  /* 0x00000007ff087819 */ /* 0x000fe20000011403 */
[----:B------:R-:W-:-:S04]  /*cbe0*/  IMAD.MOV.U32 R3, RZ, RZ, RZ ;  /* 0x000000ffff037224 */ /* 0x000fc800078e00ff */
[----:B------:R-:W-:-:S07]  /*cbf0*/  VIADD R11, R8, 0x1 ;  /* 0x00000001080b7836 */ /* 0x000fce0000000000 */
.L_x_227:
[----:B------:R-:W-:-:S03]  /*cc00*/  UMOV UR8, 0xffffffff ;  /* 0xffffffff00087882 */ /* 0x000fc60000000000 */
[----:B------:R-:W-:Y:S05]  /*cc10*/  BRA.DIV UR8, `(.L_x_217) ;  /* 0x0000000e08987947 */ /* 0x000fea000b800000 */
[----:B------:R-:W-:-:S13]  /*cc20*/  ELECT P6, URZ, PT ;  /* 0x00000000003f782f */ /* 0x000fda00038c0000 */
.L_x_236:
[----:B------:R-:W0:Y:S01]  /*cc30*/  LDC R4, c[0x0][0x28c] ;  /* 0x0000a300ff047b82 */ /* 0x000e220000000800 */
[----:B------:R-:W-:Y:S01]  /*cc40*/  BSSY B1, `(.L_x_218) ;  /* 0x0000046000017945 */ /* 0x000fe20003800000 */
[----:B0-----:R-:W-:-:S13]  /*cc50*/  ISETP.LT.OR P6, PT, R4, 0x1, !P6 ;  /* 0x000000010400780c */ /* 0x001fda00077c1670 */
[----:B------:R-:W-:Y:S05]  /*cc60*/  @P6 BRA `(.L_x_219) ;  /* 0x00000004000c6947 */ /* 0x000fea0003800000 */
[----:B------:R-:W-:Y:S02]  /*cc70*/  IMAD R20, R20, 0x2, R9 ;  /* 0x0000000214147824 */ /* 0x000fe400078e0209 */
[----:B------:R-:W-:Y:S02]  /*cc80*/  IMAD.SHL.U32 R15, R13, 0x80, RZ ;  /* 0x000000800d0f7824 */ /* 0x000fe400078e00ff */
[----:B------:R-:W-:Y:S02]  /*cc90*/  IMAD.MOV.U32 R22, RZ, RZ, RZ ;  /* 0x000000ffff167224 */ /* 0x000fe400078e00ff */
[----:B------:R-:W-:Y:S02]  /*cca0*/  IMAD.MOV.U32 R4, RZ, RZ, R11 ;  /* 0x000000ffff047224 */ /* 0x000fe400078e000b */
[----:B------:R-:W-:Y:S02]  /*ccb0*/  IMAD.MOV.U32 R5, RZ, RZ, R0 ;  /* 0x000000ffff057224 */ /* 0x000fe400078e0000 */
[----:B------:R-:W-:-:S02]  /*ccc0*/  IMAD.MOV.U32 R14, RZ, RZ, R3 ;  /* 0x000000ffff0e7224 */ /* 0x000fc400078e0003 */
[----:B------:R-:W-:-:S07]  /*ccd0*/  IMAD R21, R20, 0x58, RZ ;  /* 0x0000005814157824 */ /* 0x000fce00078e02ff */
.L_x_222:
[----:B------:R-:W0:Y:S01]  /*cce0*/  S2R R20, SR_CgaCtaId ;  /* 0x0000000000147919 */ /* 0x000e220000008800 */
[----:B------:R-:W-:Y:S02]  /*ccf0*/  MOV R7, 0x400 ;  /* 0x0000040000077802 */ /* 0x000fe40000000f00 */
[----:B------:R-:W-:-:S13]  /*cd00*/  LOP3.LUT P1, RZ, R18, 0x7f, RZ, 0xc0, !PT ;  /* 0x0000007f12ff7812 */ /* 0x000fda000782c0ff */
[----:B------:R-:W1:Y:S01]  /*cd10*/  @!P1 LDC R13, c[0x0][0x500] ;  /* 0x00014000ff0d9b82 */ /* 0x000e620000000800 */
[----:B0-----:R-:W-:Y:S02]  /*cd20*/  LEA R23, R20, R7, 0x18 ;  /* 0x0000000714177211 */ /* 0x001fe400078ec0ff */
[----:B------:R-:W-:-:S03]  /*cd30*/  SHF.L.U32 R7, R5, 0x1f, RZ ;  /* 0x0000001f05077819 */ /* 0x000fc600000006ff */
[----:B------:R-:W-:-:S04]  /*cd40*/  IMAD R20, R14, 0x8, R23 ;  /* 0x000000080e147824 */ /* 0x000fc800078e0217 */
[----:B------:R-:W0:Y:S02]  /*cd50*/  SYNCS.PHASECHK.TRANS64.TRYWAIT P0, [R20+URZ+0x10], R7 ;  /* 0x00001007140075a7 */ /* 0x000e24000800017f */
[----:B01----:R-:W-:Y:S05]  /*cd60*/  @!P0 BRA `(.L_x_220) ;  /* 0x0000000c00648947 */ /* 0x003fea0003800000 */
.L_x_237:
[----:B0-----:R-:W-:Y:S01]  /*cd70*/  PRMT R7, R12, 0x9910, RZ ;  /* 0x000099100c077816 */ /* 0x001fe200000000ff */
[----:B------:R0:W-:Y:S03]  /*cd80*/  @!P1 SYNCS.ARRIVE.TRANS64 RZ, [R20+URZ], R13 ;  /* 0x0000000d14ff99a7 */ /* 0x0001e6000800003f */
[----:B------:R-:W-:-:S13]  /*cd90*/  ISETP.NE.AND P0, PT, R7, 0x2, PT ;  /* 0x000000020700780c */ /* 0x000fda0003f05270 */
[----:B0-----:R-:W-:Y:S05]  /*cda0*/  @P0 BRA `(.L_x_221) ;  /* 0x0000000000040947 */ /* 0x001fea0003800000 */
[----:B------:R-:W-:Y:S01]  /*cdb0*/  BPT.TRAP 0x1 ;  /* 0x000000040000795c */ /* 0x000fe20000300000 */
.L_x_221:
[----:B------:R-:W-:Y:S01]  /*cdc0*/  IMAD R7, R14, 0x4, R9 ;  /* 0x000000040e077824 */ /* 0x000fe200078e0209 */
[----:B------:R-:W-:Y:S01]  /*cdd0*/  R2UR UR34, R22 ;  /* 0x00000000162272ca */ /* 0x000fe200000e0000 */
[--C-:B------:R-:W-:Y:S01]  /*cde0*/  IMAD R13, R14, 0x8000, R23.reuse ;  /* 0x000080000e0d7824 */ /* 0x100fe200078e0217 */
[----:B------:R-:W-:Y:S01]  /*cdf0*/  R2UR UR33, R20 ;  /* 0x00000000142172ca */ /* 0x000fe200000e0000 */
[----:B------:R-:W-:Y:S01]  /*ce00*/  IMAD R7, R7, 0x1600, RZ ;  /* 0x0000160007077824 */ /* 0x000fe200078e02ff */
[----:B------:R-:W-:Y:S01]  /*ce10*/  R2UR UR36, R6 ;  /* 0x00000000062472ca */ /* 0x000fe200000e0000 */
[----:B------:R-:W-:Y:S01]  /*ce20*/  VIADD R4, R4, 0xffffffff ;  /* 0xffffffff04047836 */ /* 0x000fe20000000000 */
[----:B------:R-:W-:Y:S01]  /*ce30*/  R2UR UR24, R13 ;  /* 0x000000000d1872ca */ /* 0x000fe200000e0000 */
[----:B------:R-:W-:Y:S01]  /*ce40*/  IMAD R7, R7, 0x2, R23 ;  /* 0x0000000207077824 */ /* 0x000fe200078e0217 */
[----:B------:R-:W-:Y:S01]  /*ce50*/  R2UR UR35, R15 ;  /* 0x000000000f2372ca */ /* 0x000fe200000e0000 */
[----:B------:R-:W-:Y:S01]  /*ce60*/  UIADD3 UR14, UP0, UR38, 0xf0, URZ ;  /* 0x000000f0260e7890 */ /* 0x000fe2000ff1e03f */
[----:B------:R-:W-:Y:S01]  /*ce70*/  R2UR UR19, R21 ;  /* 0x00000000151372ca */ /* 0x000fe200000e0000 */
[----:B------:R-:W-:Y:S01]  /*ce80*/  UIADD3 UR40, UP1, UR38, 0x1f0, URZ ;  /* 0x000001f026287890 */ /* 0x000fe2000ff3e03f */
[----:B------:R-:W-:Y:S01]  /*ce90*/  R2UR UR8, R7 ;  /* 0x00000000070872ca */ /* 0x000fe200000e0000 */
[----:B------:R-:W-:Y:S01]  /*cea0*/  UIADD3.X UR15, URZ, UR39, URZ, UP0, !UPT ;  /* 0x000000273f0f7290 */ /* 0x000fe200087fe43f */
[----:B------:R-:W-:Y:S01]  /*ceb0*/  ISETP.GT.AND P1, PT, R4, 0x1, PT ;  /* 0x000000010400780c */ /* 0x000fe20003f24270 */
[----:B------:R-:W-:Y:S01]  /*cec0*/  UIADD3 UR26, UR34, 0x40, URZ ;  /* 0x00000040221a7890 */ /* 0x000fe2000fffe03f */
[----:B------:R-:W-:Y:S01]  /*ced0*/  VIADD R14, R14, 0x1 ;  /* 0x000000010e0e7836 */ /* 0x000fe20000000000 */
[----:B------:R-:W-:Y:S01]  /*cee0*/  UIADD3.X UR41, URZ, UR39, URZ, UP1, !UPT ;  /* 0x000000273f297290 */ /* 0x000fe20008ffe43f */
[----:B------:R-:W-:Y:S01]  /*cef0*/  VIADD R22, R22, 0x80 ;  /* 0x0000008016167836 */ /* 0x000fe20000000000 */
[----:B------:R-:W-:-:S02]  /*cf00*/  UIADD3 UR32, UR24, 0x100, URZ ;  /* 0x0000010018207890 */ /* 0x000fc4000fffe03f */
[----:B------:R-:W-:Y:S01]  /*cf10*/  UIADD3 UR24, UR24, 0x4100, URZ ;  /* 0x0000410018187890 */ /* 0x000fe2000fffe03f */
[----:B------:R-:W-:Y:S01]  /*cf20*/  ISETP.NE.AND P0, PT, R14, 0x2, PT ;  /* 0x000000020e00780c */ /* 0x000fe20003f05270 */
[----:B------:R-:W-:Y:S01]  /*cf30*/  UMOV UR22, 0x0 ;  /* 0x0000000000167882 */ /* 0x000fe20000000000 */
[----:B------:R-:W-:Y:S01]  /*cf40*/  UMOV UR23, 0x10000000 ;  /* 0x1000000000177882 */ /* 0x000fe20000000000 */
[----:B------:R-:W-:Y:S01]  /*cf50*/  UIADD3 UR16, UR8, 0x10100, URZ ;  /* 0x0001010008107890 */ /* 0x000fe2000fffe03f */
[----:B------:R-:W-:Y:S01]  /*cf60*/  SEL R20, RZ, 0x1, P0 ;  /* 0x00000001ff147807 */ /* 0x000fe20000000000 */
[----:B------:R-:W-:Y:S01]  /*cf70*/  UIADD3 UR8, UR8, 0x15900, URZ ;  /* 0x0001590008087890 */ /* 0x000fe2000fffe03f */
[----:B------:R0:W-:Y:S01]  /*cf80*/  UTMALDG.3D [UR32], [UR14], desc[UR22] ;  /* 0x000016200e0075b4 */ /* 0x0001e20008011000 */
[----:B------:R-:W-:Y:S01]  /*cf90*/  UMOV UR25, UR33 ;  /* 0x0000002100197c82 */ /* 0x000fe20008000000 */
[----:B------:R-:W-:Y:S01]  /*cfa0*/  UMOV UR28, UR36 ;  /* 0x00000024001c7c82 */ /* 0x000fe20008000000 */
[----:B------:R-:W-:Y:S01]  /*cfb0*/  UMOV UR27, UR35 ;  /* 0x00000023001b7c82 */ /* 0x000fe20008000000 */
[----:B------:R-:W-:Y:S01]  /*cfc0*/  UMOV UR13, 0x30000 ;  /* 0x00030000000d7882 */ /* 0x000fe20000000000 */
[----:B------:R-:W-:Y:S01]  /*cfd0*/  UMOV UR17, UR33 ;  /* 0x0000002100117c82 */ /* 0x000fe20008000000 */
[----:B------:R-:W-:Y:S01]  /*cfe0*/  UMOV UR18, UR34 ;  /* 0x0000002200127c82 */ /* 0x000fe20008000000 */
[----:B------:R-:W-:Y:S01]  /*cff0*/  UMOV UR20, UR36 ;  /* 0x0000002400147c82 */ /* 0x000fe20008000000 */
[----:B------:R-:W-:Y:S01]  /*d000*/  UMOV UR9, UR33 ;  /* 0x0000002100097c82 */ /* 0x000fe20008000000 */
[----:B------:R-:W-:Y:S01]  /*d010*/  UMOV UR11, UR19 ;  /* 0x00000013000b7c82 */ /* 0x000fe20008000000 */
[----:B------:R-:W-:Y:S01]  /*d020*/  UMOV UR12, UR36 ;  /* 0x00000024000c7c82 */ /* 0x000fe20008000000 */
[----:B------:R0:W-:Y:S01]  /*d030*/  UTMALDG.3D [UR24], [UR14], desc[UR22] ;  /* 0x000016180e0075b4 */ /* 0x0001e20008011000 */
[----:B------:R-:W-:Y:S01]  /*d040*/  UMOV UR10, UR26 ;  /* 0x0000001a000a7c82 */ /* 0x000fe20008000000 */
[----:B------:R-:W-:-:S02]  /*d050*/  LOP3.LUT R5, R5, R20, RZ, 0x3c, !PT ;  /* 0x0000001405057212 */ /* 0x000fc400078e3cff */
[----:B------:R-:W-:Y:S01]  /*d060*/  SEL R14, R14, RZ, P0 ;  /* 0x000000ff0e0e7207 */ /* 0x000fe20000000000 */
[----:B------:R0:W-:Y:S01]  /*d070*/  UTMALDG.3D.MULTICAST [UR16], [UR40], UR13, desc[UR22] ;  /* 0x00001610280073b4 */ /* 0x0001e2000801180d */
[----:B------:R0:W-:Y:S02]  /*d080*/  UTMALDG.3D.MULTICAST [UR8], [UR40], UR13, desc[UR22] ;  /* 0x00001608280073b4 */ /* 0x0001e4000801180d */
[----:B0-----:R-:W-:Y:S05]  /*d090*/  @P1 BRA `(.L_x_222) ;  /* 0xfffffffc00101947 */ /* 0x001fea000383ffff */
.L_x_219:
[----:B------:R-:W-:Y:S05]  /*d0a0*/  BSYNC B1 ;  /* 0x0000000000017941 */ /* 0x000fea0003800000 */
.L_x_218:
[----:B------:R-:W-:Y:S01]  /*d0b0*/  LOP3.LUT P1, RZ, R10, 0xff, RZ, 0xc0, !PT ;  /* 0x000000ff0aff7812 */ /* 0x000fe2000782c0ff */
[----:B------:R-:W-:Y:S01]  /*d0c0*/  IMAD.IADD R3, R8, 0x1, R3 ;  /* 0x0000000108037824 */ /* 0x000fe200078e0203 */
[----:B------:R-:W-:Y:S01]  /*d0d0*/  IADD3 R16, P2, R16, UR30, RZ ;  /* 0x0000001e10107c10 */ /* 0x000fe2000ff5e0ff */
[----:B------:R-:W-:Y:S01]  /*d0e0*/  ULDC.64 UR8, c[0x0][0x650] ;  /* 0x0001940000087ab9 */ /* 0x000fe20000000a00 */
[----:B------:R-:W-:Y:S01]  /*d0f0*/  BSSY B1, `(.L_x_223) ;  /* 0x000006c000017945 */ /* 0x000fe20003800000 */
[----:B------:R-:W-:Y:S01]  /*d100*/  IMAD.MOV.U32 R13, RZ, RZ, -0x1 ;  /* 0xffffffffff0d7424 */ /* 0x000fe200078e00ff */
[----:B------:R-:W-:Y:S01]  /*d110*/  ISETP.GT.U32.AND P0, PT, R3, 0x1, PT ;  /* 0x000000010300780c */ /* 0x000fe20003f04070 */
[----:B------:R-:W-:Y:S01]  /*d120*/  IMAD.MOV.U32 R20, RZ, RZ, -0x1 ;  /* 0xffffffffff147424 */ /* 0x000fe200078e00ff */
[----:B------:R-:W-:Y:S02]  /*d130*/  SHF.R.U32.HI R4, RZ, 0x1, R3 ;  /* 0x00000001ff047819 */ /* 0x000fe40000011603 */
[----:B------:R-:W-:-:S02]  /*d140*/  ISETP.LT.U32.AND P0, PT, R8, 0x2, P0 ;  /* 0x000000020800780c */ /* 0x000fc40000701070 */
[----:B------:R-:W-:Y:S01]  /*d150*/  IADD3.X R17, R17, UR7, RZ, P2, !PT ;  /* 0x0000000711117c10 */ /* 0x000fe200097fe4ff */
[----:B------:R-:W0:Y:S01]  /*d160*/  @P1 S2R R6, SR_CgaCtaId ;  /* 0x0000000000061919 */ /* 0x000e220000008800 */
[----:B------:R-:W-:Y:S02]  /*d170*/  @P1 MOV R5, 0x400 ;  /* 0x0000040000051802 */ /* 0x000fe40000000f00 */
[----:B------:R-:W-:Y:S02]  /*d180*/  ISETP.GE.U32.AND P2, PT, R16, UR8, PT ;  /* 0x0000000810007c0c */ /* 0x000fe4000bf46070 */
[----:B------:R-:W-:Y:S02]  /*d190*/  LOP3.LUT R4, R4, 0x1, RZ, 0xc0, !PT ;  /* 0x0000000104047812 */ /* 0x000fe400078ec0ff */
[----:B------:R-:W-:Y:S02]  /*d1a0*/  LOP3.LUT R3, R3, 0x1, RZ, 0xc0, !PT ;  /* 0x0000000103037812 */ /* 0x000fe400078ec0ff */
[----:B------:R-:W-:-:S02]  /*d1b0*/  PRMT R10, RZ, 0x7610, R10 ;  /* 0x00007610ff0a7816 */ /* 0x000fc4000000000a */
[----:B0-----:R-:W-:Y:S01]  /*d1c0*/  @P1 LEA R5, R6, R5, 0x18 ;  /* 0x0000000506051211 */ /* 0x001fe200078ec0ff */
[----:B------:R-:W-:-:S03]  /*d1d0*/  IMAD.MOV.U32 R6, RZ, RZ, -0x1 ;  /* 0xffffffffff067424 */ /* 0x000fc600078e00ff */
[----:B------:R0:W-:Y:S01]  /*d1e0*/  @P1 SYNCS.ARRIVE.TRANS64.A1T0 RZ, [R5+URZ+0x38], RZ ;  /* 0x000038ff05ff19a7 */ /* 0x0001e2000810003f */
[----:B------:R-:W-:-:S04]  /*d1f0*/  ISETP.NE.U32.AND P1, PT, R4, 0x1, PT ;  /* 0x000000010400780c */ /* 0x000fc80003f25070 */
[----:B------:R-:W-:Y:S02]  /*d200*/  ISETP.GT.U32.AND P1, PT, R8, 0x1, !P1 ;  /* 0x000000010800780c */ /* 0x000fe40004f24070 */
[----:B0-----:R-:W-:Y:S02]  /*d210*/  SEL R5, RZ, 0x1, !P0 ;  /* 0x00000001ff057807 */ /* 0x001fe40004000000 */
[----:B------:R-:W-:Y:S02]  /*d220*/  ISETP.GE.U32.AND.EX P0, PT, R17, UR9, PT, P2 ;  /* 0x0000000911007c0c */ /* 0x000fe4000bf06120 */
[----:B------:R-:W-:-:S04]  /*d230*/  SEL R4, RZ, 0x1, !P1 ;  /* 0x00000001ff047807 */ /* 0x000fc80004800000 */
[----:B------:R-:W-:Y:S02]  /*d240*/  LOP3.LUT R0, R4, R0, R5, 0x96, !PT ;  /* 0x0000000004007212 */ /* 0x000fe400078e9605 */
[----:B------:R-:W-:-:S05]  /*d250*/  PRMT R4, RZ, 0x7610, R4 ;  /* 0x00007610ff047816 */ /* 0x000fca0000000004 */
[----:B------:R-:W-:Y:S05]  /*d260*/  @P0 BRA `(.L_x_224) ;  /* 0x0000000400500947 */ /* 0x000fea0003800000 */
[----:B------:R-:W0:Y:S01]  /*d270*/  S2R R15, SR_CTAID.X ;  /* 0x00000000000f7919 */ /* 0x000e220000002500 */
[----:B------:R-:W-:Y:S01]  /*d280*/  ULDC.64 UR8, c[0x0][0x628] ;  /* 0x00018a0000087ab9 */ /* 0x000fe20000000a00 */
[----:B------:R-:W1:Y:S01]  /*d290*/  LDC R20, c[0x0][0x144] ;  /* 0x00005100ff147b82 */ /* 0x000e620000000800 */
[----:B------:R-:W-:Y:S01]  /*d2a0*/  ISETP.NE.U32.AND P0, PT, RZ, UR8, PT ;  /* 0x00000008ff007c0c */ /* 0x000fe2000bf05070 */
[----:B------:R-:W2:Y:S01]  /*d2b0*/  S2R R13, SR_CTAID.Y ;  /* 0x00000000000d7919 */ /* 0x000ea20000002600 */
[----:B------:R-:W-:Y:S01]  /*d2c0*/  ULDC UR11, c[0x0][0x630] ;  /* 0x00018c00000b7ab9 */ /* 0x000fe20000000800 */
[----:B------:R-:W-:Y:S01]  /*d2d0*/  ULDC UR12, c[0x0][0x150] ;  /* 0x00005400000c7ab9 */ /* 0x000fe20000000800 */
[----:B------:R-:W-:Y:S01]  /*d2e0*/  ISETP.NE.AND.EX P0, PT, RZ, UR9, PT, P0 ;  /* 0x00000009ff007c0c */ /* 0x000fe2000bf05300 */
[----:B------:R-:W-:Y:S02]  /*d2f0*/  IMAD.MOV.U32 R4, RZ, RZ, R16 ;  /* 0x000000ffff047224 */ /* 0x000fe400078e0010 */
[----:B------:R-:W-:Y:S01]  /*d300*/  IMAD.MOV.U32 R5, RZ, RZ, R17 ;  /* 0x000000ffff057224 */ /* 0x000fe200078e0011 */
[----:B0-----:R-:W-:-:S09]  /*d310*/  I2FP.F32.U32 R22, R15 ;  /* 0x0000000f00167245 */ /* 0x001fd20000201000 */
[----:B------:R-:W-:Y:S05]  /*d320*/  @!P0 BRA `(.L_x_225) ;  /* 0x0000000000288947 */ /* 0x000fea0003800000 */
[----:B------:R-:W-:Y:S02]  /*d330*/  ULDC UR10, c[0x0][0x634] ;  /* 0x00018d00000a7ab9 */ /* 0x000fe40000000800 */
[----:B------:R-:W-:-:S05]  /*d340*/  IADD3 R5, P0, R16, UR10, RZ ;  /* 0x0000000a10057c10 */ /* 0x000fca000ff1e0ff */
[----:B------:R-:W-:-:S04]  /*d350*/  IMAD.X R21, RZ, RZ, R17, P0 ;  /* 0x000000ffff157224 */ /* 0x000fc800000e0611 */
[----:B------:R-:W-:-:S04]  /*d360*/  IMAD.WIDE.U32 R6, R21, UR8, RZ ;  /* 0x0000000815067c25 */ /* 0x000fc8000f8e00ff */
[----:B------:R-:W-:-:S04]  /*d370*/  IMAD.WIDE.U32 R6, P0, R5, UR9, R6 ;  /* 0x0000000905067c25 */ /* 0x000fc8000f800006 */
[----:B------:R-:W-:-:S04]  /*d380*/  IMAD.WIDE.U32 R4, R5, UR8, RZ ;  /* 0x0000000805047c25 */ /* 0x000fc8000f8e00ff */
[----:B------:R-:W-:Y:S01]  /*d390*/  IMAD.MOV.U32 R4, RZ, RZ, R7 ;  /* 0x000000ffff047224 */ /* 0x000fe200078e0007 */
[----:B------:R-:W-:Y:S01]  /*d3a0*/  IADD3 RZ, P1, R5, R6, RZ ;  /* 0x0000000605ff7210 */ /* 0x000fe20007f3e0ff */
[----:B------:R-:W-:-:S04]  /*d3b0*/  IMAD.X R5, RZ, RZ, RZ, P0 ;  /* 0x000000ffff057224 */ /* 0x000fc800000e06ff */
[----:B------:R-:W-:-:S08]  /*d3c0*/  IMAD.WIDE.U32.X R4, R21, UR9, R4, P1 ;  /* 0x0000000915047c25 */ /* 0x000fd000088e0404 */
.L_x_225:
[----:B------:R-:W-:Y:S01]  /*d3d0*/  FMUL R22, R22, UR12 ;  /* 0x0000000c16167c20 */ /* 0x000fe20008400000 */
[--C-:B------:R-:W-:Y:S01]  /*d3e0*/  SHF.R.U64 R14, R4, UR11, R5.reuse ;  /* 0x0000000b040e7c19 */ /* 0x100fe20008001205 */
[----:B------:R-:W-:Y:S01]  /*d3f0*/  ULDC.64 UR8, c[0x0][0x620] ;  /* 0x0001880000087ab9 */ /* 0x000fe20000000a00 */
[----:B------:R-:W-:Y:S01]  /*d400*/  SHF.R.U32.HI R4, RZ, UR11, R5 ;  /* 0x0000000bff047c19 */ /* 0x000fe20008011605 */
[----:B------:R-:W-:Y:S01]  /*d410*/  ULDC.64 UR10, c[0x0][0x640] ;  /* 0x00019000000a7ab9 */ /* 0x000fe20000000a00 */
[----:B------:R-:W-:Y:S01]  /*d420*/  IADD3 R5, P0, RZ, -R14, RZ ;  /* 0x8000000eff057210 */ /* 0x000fe20007f1e0ff */
[----:B------:R-:W0:Y:S04]  /*d430*/  F2I.U32.TRUNC.NTZ R22, R22 ;  /* 0x0000001600167305 */ /* 0x000e28000020f000 */
[----:B------:R-:W-:Y:S01]  /*d440*/  IMAD.X R4, RZ, RZ, ~R4, P0 ;  /* 0x000000ffff047224 */ /* 0x000fe200000e0e04 */
[----:B------:R-:W-:-:S03]  /*d450*/  ISETP.NE.U32.AND P0, PT, RZ, UR10, PT ;  /* 0x0000000aff007c0c */ /* 0x000fc6000bf05070 */
[----:B------:R-:W-:Y:S01]  /*d460*/  IMAD R4, R4, UR8, RZ ;  /* 0x0000000804047c24 */ /* 0x000fe2000f8e02ff */
[----:B------:R-:W-:-:S03]  /*d470*/  ISETP.NE.AND.EX P0, PT, RZ, UR11, PT, P0 ;  /* 0x0000000bff007c0c */ /* 0x000fc6000bf05300 */
[C---:B------:R-:W-:Y:S01]  /*d480*/  IMAD R7, R5.reuse, UR9, R4 ;  /* 0x0000000905077c24 */ /* 0x040fe2000f8e0204 */
[----:B------:R-:W-:Y:S01]  /*d490*/  ULDC UR9, c[0x0][0x154] ;  /* 0x0000550000097ab9 */ /* 0x000fe20000000800 */
[----:B------:R-:W-:Y:S01]  /*d4a0*/  IMAD.WIDE.U32 R4, R5, UR8, R16 ;  /* 0x0000000805047c25 */ /* 0x000fe2000f8e0010 */
[----:B------:R-:W-:-:S03]  /*d4b0*/  ULDC UR8, c[0x0][0x618] ;  /* 0x0001860000087ab9 */ /* 0x000fc60000000800 */
[----:B0-----:R-:W-:Y:S02]  /*d4c0*/  IMAD.MOV R6, RZ, RZ, -R22 ;  /* 0x000000ffff067224 */ /* 0x001fe400078e0a16 */
[----:B------:R-:W-:Y:S02]  /*d4d0*/  IMAD.IADD R5, R5, 0x1, R7 ;  /* 0x0000000105057824 */ /* 0x000fe400078e0207 */
[----:B-1----:R-:W-:Y:S01]  /*d4e0*/  IMAD R15, R20, R6, R15 ;  /* 0x00000006140f7224 */ /* 0x002fe200078e020f */
[----:B--2---:R-:W-:Y:S01]  /*d4f0*/  I2FP.F32.U32 R6, R13 ;  /* 0x0000000d00067245 */ /* 0x004fe20000201000 */
[----:B------:R-:W0:Y:S01]  /*d500*/  LDC R20, c[0x0][0x148] ;  /* 0x00005200ff147b82 */ /* 0x000e220000000800 */
[--C-:B------:R-:W-:Y:S02]  /*d510*/  SHF.R.U64 R21, R4, UR8, R5.reuse ;  /* 0x0000000804157c19 */ /* 0x100fe40008001205 */
[----:B------:R-:W-:Y:S01]  /*d520*/  SHF.R.U32.HI R4, RZ, UR8, R5 ;  /* 0x00000008ff047c19 */ /* 0x000fe20008011605 */
[----:B------:R-:W-:Y:S01]  /*d530*/  FMUL R6, R6, UR9 ;  /* 0x0000000906067c20 */ /* 0x000fe20008400000 */
[----:B------:R-:W-:-:S02]  /*d540*/  ULDC UR8, c[0x0][0x608] ;  /* 0x0001820000087ab9 */ /* 0x000fc40000000800 */
[--C-:B------:R-:W-:Y:S01]  /*d550*/  SHF.R.U64 R23, R21, UR8, R4.reuse ;  /* 0x0000000815177c19 */ /* 0x100fe20008001204 */
[----:B------:R1:W2:Y:S01]  /*d560*/  F2I.U32.TRUNC.NTZ R24, R6 ;  /* 0x0000000600187305 */ /* 0x0002a2000020f000 */
[----:B------:R-:W-:Y:S01]  /*d570*/  SHF.R.U32.HI R4, RZ, UR8, R4 ;  /* 0x00000008ff047c19 */ /* 0x000fe20008011604 */
[----:B------:R-:W-:-:S03]  /*d580*/  ULDC UR8, c[0x0][0x658] ;  /* 0x0001960000087ab9 */ /* 0x000fc60000000800 */
[--C-:B------:R-:W-:Y:S02]  /*d590*/  SHF.R.U64 R22, R23, UR8, R4.reuse ;  /* 0x0000000817167c19 */ /* 0x100fe40008001204 */
[----:B------:R-:W-:-:S03]  /*d5a0*/  SHF.R.U32.HI R25, RZ, UR8, R4 ;  /* 0x00000008ff197c19 */ /* 0x000fc60008011604 */
[----:B------:R-:W-:Y:S02]  /*d5b0*/  IMAD.MOV.U32 R4, RZ, RZ, R22 ;  /* 0x000000ffff047224 */ /* 0x000fe400078e0016 */
[----:B------:R-:W-:Y:S01]  /*d5c0*/  IMAD.MOV.U32 R5, RZ, RZ, R25 ;  /* 0x000000ffff057224 */ /* 0x000fe200078e0019 */
[----:B-1----:R-:W-:Y:S06]  /*d5d0*/  @!P0 BRA `(.L_x_226) ;  /* 0x0000000000288947 */ /* 0x002fec0003800000 */
        /* <DEDUP_REMOVED lines=10> */
.L_x_226:
[----:B------:R-:W-:Y:S01]  /*d680*/  ISETP.NE.AND P0, PT, R2, 0x1, PT ;  /* 0x000000010200780c */ /* 0x000fe20003f05270 */
[----:B------:R-:W-:Y:S01]  /*d690*/  ULDC UR8, c[0x0][0x648] ;  /* 0x0001920000087ab9 */ /* 0x000fe20000000800 */
[----:B------:R-:W-:Y:S01]  /*d6a0*/  LOP3.LUT R23, R23, UR6, RZ, 0xc0, !PT ;  /* 0x0000000617177c12 */ /* 0x000fe2000f8ec0ff */
[----:B--2---:R-:W-:Y:S01]  /*d6b0*/  IMAD.MOV R24, RZ, RZ, -R24 ;  /* 0x000000ffff187224 */ /* 0x004fe200078e0a18 */
[----:B------:R-:W-:Y:S01]  /*d6c0*/  SHF.R.U64 R4, R4, UR8, R5 ;  /* 0x0000000804047c19 */ /* 0x000fe20008001205 */
[----:B------:R-:W-:Y:S01]  /*d6d0*/  ULDC UR8, c[0x0][0x638] ;  /* 0x00018e0000087ab9 */ /* 0x000fe20000000800 */
[----:B------:R-:W-:Y:S01]  /*d6e0*/  LOP3.LUT R21, R21, UR4, RZ, 0xc0, !PT ;  /* 0x0000000415157c12 */ /* 0x000fe2000f8ec0ff */
[----:B------:R-:W-:Y:S01]  /*d6f0*/  ULDC UR9, c[0x0][0x610] ;  /* 0x0001840000097ab9 */ /* 0x000fe20000000800 */
[----:B------:R-:W-:Y:S02]  /*d700*/  IMAD.MOV.U32 R6, RZ, RZ, R14 ;  /* 0x000000ffff067224 */ /* 0x000fe400078e000e */
[----:B------:R-:W-:-:S02]  /*d710*/  IMAD.MOV R5, RZ, RZ, -R4 ;  /* 0x000000ffff057224 */ /* 0x000fc400078e0a04 */
[----:B------:R-:W-:Y:S02]  /*d720*/  IMAD R4, R4, UR5, R23 ;  /* 0x0000000504047c24 */ /* 0x000fe4000f8e0217 */
[----:B0-----:R-:W-:Y:S02]  /*d730*/  @P0 IMAD R15, R20, R24, R13 ;  /* 0x00000018140f0224 */ /* 0x001fe400078e020d */
[----:B------:R-:W-:Y:S01]  /*d740*/  IMAD R22, R5, UR8, R22 ;  /* 0x0000000805167c24 */ /* 0x000fe2000f8e0216 */
[----:B------:R-:W-:Y:S01]  /*d750*/  ULDC UR8, c[0x0][0x600] ;  /* 0x0001800000087ab9 */ /* 0x000fe20000000800 */
[----:B------:R-:W-:Y:S02]  /*d760*/  IMAD R15, R4, UR9, R15 ;  /* 0x00000009040f7c24 */ /* 0x000fe4000f8e020f */
[----:B------:R-:W-:Y:S02]  /*d770*/  IMAD R22, R22, UR8, R21 ;  /* 0x0000000816167c24 */ /* 0x000fe4000f8e0215 */
[----:B------:R-:W-:-:S03]  /*d780*/  IMAD.MOV.U32 R4, RZ, RZ, 0x1 ;  /* 0x00000001ff047424 */ /* 0x000fc600078e00ff */
[----:B------:R-:W-:Y:S02]  /*d790*/  SEL R20, R22, R15, !P0 ;  /* 0x0000000f16147207 */ /* 0x000fe40004000000 */
[----:B------:R-:W-:-:S07]  /*d7a0*/  SEL R13, R15, R22, !P0 ;  /* 0x000000160f0d7207 */ /* 0x000fce0004000000 */
.L_x_224:
[----:B------:R-:W-:Y:S05]  /*d7b0*/  BSYNC B1 ;  /* 0x0000000000017941 */ /* 0x000fea0003800000 */
.L_x_223:
[----:B------:R-:W-:-:S13]  /*d7c0*/  LOP3.LUT P0, RZ, R4, 0xff, RZ, 0xc0, !PT ;  /* 0x000000ff04ff7812 */ /* 0x000fda000780c0ff */
[----:B------:R-:W-:Y:S05]  /*d7d0*/  @P0 BRA `(.L_x_227) ;  /* 0xfffffff400080947 */ /* 0x000fea000383ffff */
[----:B------:R-:W-:Y:S05]  /*d7e0*/  BSYNC B0 ;  /* 0x0000000000007941 */ /* 0x000fea0003800000 */
.L_x_216:
[----:B------:R-:W-:-:S03]  /*d7f0*/  UMOV UR8, 0xffffffff ;  /* 0xffffffff00087882 */ /* 0x000fc60000000000 */
[----:B------:R-:W-:Y:S05]  /*d800*/  BRA.DIV UR8, `(.L_x_228) ;  /* 0x0000000208d07947 */ /* 0x000fea000b800000 */
[----:B------:R-:W-:-:S13]  /*d810*/  ELECT P6, URZ, PT ;  /* 0x00000000003f782f */ /* 0x000fda00038c0000 */
.L_x_240:
[----:B------:R-:W-:Y:S04]  /*d820*/  BSSY B0, `(.L_x_229) ;  /* 0x0000019000007945 */ /* 0x000fe80003800000 */
[----:B------:R-:W-:Y:S05]  /*d830*/  @!P6 BRA `(.L_x_230) ;  /* 0x00000000005ce947 */ /* 0x000fea0003800000 */
[----:B------:R-:W-:-:S04]  /*d840*/  LOP3.LUT R19, R19, 0x2, RZ, 0xfc, !PT ;  /* 0x0000000213137812 */ /* 0x000fc800078efcff */
[----:B------:R-:W-:-:S13]  /*d850*/  ISETP.NE.AND P0, PT, R19, 0x3, PT ;  /* 0x000000031300780c */ /* 0x000fda0003f05270 */
[----:B------:R-:W-:Y:S05]  /*d860*/  @!P0 BRA `(.L_x_231) ;  /* 0x0000000000048947 */ /* 0x000fea0003800000 */
[----:B------:R-:W-:Y:S01]  /*d870*/  BPT.TRAP 0x1 ;  /* 0x000000040000795c */ /* 0x000fe20000300000 */
.L_x_231:
[----:B------:R-:W0:Y:S01]  /*d880*/  S2R R5, SR_CgaCtaId ;  /* 0x0000000000057919 */ /* 0x000e220000008800 */
[----:B------:R-:W-:Y:S02]  /*d890*/  MOV R2, 0x400 ;  /* 0x0000040000027802 */ /* 0x000fe40000000f00 */
[----:B------:R-:W-:Y:S02]  /*d8a0*/  SHF.L.U32 R4, R0, 0x1f, RZ ;  /* 0x0000001f00047819 */ /* 0x000fe400000006ff */
[----:B0-----:R-:W-:-:S05]  /*d8b0*/  LEA R2, R5, R2, 0x18 ;  /* 0x0000000205027211 */ /* 0x001fca00078ec0ff */
[----:B------:R-:W-:-:S04]  /*d8c0*/  VIADD R2, R2, 0x10 ;  /* 0x0000001002027836 */ /* 0x000fc80000000000 */
[C---:B------:R-:W-:Y:S02]  /*d8d0*/  IMAD R7, R3.reuse, 0x8, R2 ;  /* 0x0000000803077824 */ /* 0x040fe400078e0202 */
[----:B------:R-:W-:Y:S02]  /*d8e0*/  VIADD R3, R3, 0x1 ;  /* 0x0000000103037836 */ /* 0x000fe40000000000 */
[----:B------:R-:W0:Y:S03]  /*d8f0*/  SYNCS.PHASECHK.TRANS64.TRYWAIT P0, [R7+URZ], R4 ;  /* 0x00000004070075a7 */ /* 0x000e26000800017f */
[----:B------:R-:W-:-:S04]  /*d900*/  ISETP.NE.AND P1, PT, R3, 0x2, PT ;  /* 0x000000020300780c */ /* 0x000fc80003f25270 */
[----:B------:R-:W-:Y:S02]  /*d910*/  SEL R5, RZ, 0x1, P1 ;  /* 0x00000001ff057807 */ /* 0x000fe40000800000 */
[----:B------:R-:W-:Y:S02]  /*d920*/  SEL R3, R3, RZ, P1 ;  /* 0x000000ff03037207 */ /* 0x000fe40000800000 */
[----:B------:R-:W-:Y:S01]  /*d930*/  LOP3.LUT R0, R0, R5, RZ, 0x3c, !PT ;  /* 0x0000000500007212 */ /* 0x000fe200078e3cff */
[----:B0-----:R-:W-:Y:S06]  /*d940*/  @!P0 BRA `(.L_x_232) ;  /* 0x0000000000a08947 */ /* 0x001fec0003800000 */
.L_x_241:
[----:B------:R-:W-:Y:S01]  /*d950*/  IMAD R3, R3, 0x8, R2 ;  /* 0x0000000803037824 */ /* 0x000fe200078e0202 */
[----:B------:R-:W-:-:S07]  /*d960*/  SHF.L.U32 R0, R0, 0x1f, RZ ;  /* 0x0000001f00007819 */ /* 0x000fce00000006ff */
.L_x_233:
[----:B-1----:R1:W2:Y:S02]  /*d970*/  SYNCS.PHASECHK.TRANS64.TRYWAIT P0, [R3+URZ], R0 ;  /* 0x00000000030075a7 */ /* 0x0022a4000800017f */
[----:B--2---:R-:W-:Y:S05]  /*d980*/  @!P0 NANOSLEEP.SYNCS 0x989680 ;  /* 0x009896800000895d */ /* 0x004fea0003900000 */
[----:B------:R-:W2:Y:S02]  /*d990*/  @!P0 SYNCS.PHASECHK.TRANS64 P0, [R3+URZ], R0 ;  /* 0x00000000030085a7 */ /* 0x000ea4000800007f */
[----:B--2---:R-:W-:Y:S05]  /*d9a0*/  @!P0 BRA `(.L_x_233) ;  /* 0xfffffffc00f08947 */ /* 0x004fea000383ffff */
.L_x_230:
[----:B------:R-:W-:Y:S05]  /*d9b0*/  BSYNC B0 ;  /* 0x0000000000007941 */ /* 0x000fea0003800000 */
.L_x_229:
[----:B------:R-:W-:Y:S05]  /*d9c0*/  EXIT ;  /* 0x000000000000794d */ /* 0x000fea0003800000 */
.L_x_21:
[----:B---3--:R3:W4:Y:S02]  /*d9d0*/  SYNCS.PHASECHK.TRANS64.TRYWAIT P1, [R3+URZ], R0 ;  /* 0x00000000030075a7 */ /* 0x008724000802017f */
[----:B----4-:R-:W-:Y:S05]  /*d9e0*/  @!P1 NANOSLEEP.SYNCS 0x989680 ;  /* 0x009896800000995d */ /* 0x010fea0003900000 */
[----:B------:R-:W4:Y:S02]  /*d9f0*/  @!P1 SYNCS.PHASECHK.TRANS64 P1, [R3+URZ], R0 ;  /* 0x00000000030095a7 */ /* 0x000f24000802007f */
[----:B----4-:R-:W-:Y:S05]  /*da00*/  @!P1 BRA `(.L_x_21) ;  /* 0xfffffffc00f09947 */ /* 0x010fea000383ffff */
[----:B------:R-:W-:Y:S05]  /*da10*/  BRA `(.L_x_20) ;  /* 0xffffff38009c7947 */ /* 0x000fea000383ffff */
.L_x_26:
[----:B-1----:R-:W-:-:S04]  /*da20*/  IMAD.U32 R5, RZ, RZ, UR8 ;  /* 0x00000008ff057e24 */ /* 0x002fc8000f8e00ff */
[----:B------:R1:W2:Y:S03]  /*da30*/  SYNCS.PHASECHK.TRANS64.TRYWAIT P1, [R5+URZ], R4 ;  /* 0x00000004050075a7 */ /* 0x0002a6000802017f */
[----:B--2---:R-:W-:Y:S05]  /*da40*/  @!P1 NANOSLEEP.SYNCS 0x989680 ;  /* 0x009896800000995d */ /* 0x004fea0003900000 */
[----:B------:R-:W2:Y:S02]  /*da50*/  @!P1 SYNCS.PHASECHK.TRANS64 P1, [R5+URZ], R4 ;  /* 0x00000004050095a7 */ /* 0x000ea4000802007f */
[----:B--2---:R-:W-:Y:S05]  /*da60*/  @!P1 BRA `(.L_x_26) ;  /* 0xfffffffc00ec9947 */ /* 0x004fea000383ffff */
[----:B------:R-:W-:Y:S05]  /*da70*/  BRA `(.L_x_25) ;  /* 0xffffff60002c7947 */ /* 0x000fea000383ffff */
.L_x_217:
[----:B------:R-:W-:Y:S01]  /*da80*/  BSSY B1, `(.L_x_234) ;  /* 0x0000006000017945 */ /* 0x000fe20003800000 */
[----:B------:R-:W-:-:S07]  /*da90*/  IMAD.MOV.U32 R15, RZ, RZ, -0x1 ;  /* 0xffffffffff0f7424 */ /* 0x000fce00078e00ff */
[----:B------:R-:W-:Y:S05]  /*daa0*/  WARPSYNC.COLLECTIVE R15, `(.L_x_235) ;  /* 0x000000000f0c7348 */ /* 0x000fea0003c00000 */
[----:B------:R-:W-:Y:S02]  /*dab0*/  ELECT P6, UR62, PT ;  /* 0x00000000003e782f */ /* 0x000fe400038c0000 */
[----:B------:R-:W-:Y:S01]  /*dac0*/  MOV R14, UR62 ;  /* 0x0000003e000e7c02 */ /* 0x000fe20008000f00 */
[----:B------:R-:W-:Y:S10]  /*dad0*/  ENDCOLLECTIVE ;  /* 0x000000000000791b */ /* 0x000ff40003800000 */
.L_x_235:
[----:B------:R-:W-:Y:S05]  /*dae0*/  BSYNC B1 ;  /* 0x0000000000017941 */ /* 0x000fea0003800000 */
.L_x_234:
[----:B------:R-:W-:Y:S05]  /*daf0*/  BRA `(.L_x_236) ;  /* 0xfffffff0004c7947 */ /* 0x000fea000383ffff */
.L_x_220:
[----:B0-----:R0:W1:Y:S02]  /*db00*/  SYNCS.PHASECHK.TRANS64.TRYWAIT P0, [R20+URZ+0x10], R7 ;  /* 0x00001007140075a7 */ /* 0x001064000800017f */
[----:B-1----:R-:W-:Y:S05]  /*db10*/  @!P0 NANOSLEEP.SYNCS 0x989680 ;  /* 0x009896800000895d */ /* 0x002fea0003900000 */
[----:B------:R-:W1:Y:S02]  /*db20*/  @!P0 SYNCS.PHASECHK.TRANS64 P0, [R20+URZ+0x10], R7 ;  /* 0x00001007140085a7 */ /* 0x000e64000800007f */
[----:B-1----:R-:W-:Y:S05]  /*db30*/  @!P0 BRA `(.L_x_220) ;  /* 0xfffffffc00f08947 */ /* 0x002fea000383ffff */
[----:B------:R-:W-:Y:S05]  /*db40*/  BRA `(.L_x_237) ;  /* 0xfffffff000887947 */ /* 0x000fea000383ffff */
.L_x_228:
[----:B------:R-:W-:Y:S01]  /*db50*/  BSSY B0, `(.L_x_238) ;  /* 0x0000006000007945 */ /* 0x000fe20003800000 */
[----:B------:R-:W-:-:S07]  /*db60*/  IMAD.MOV.U32 R15, RZ, RZ, -0x1 ;  /* 0xffffffffff0f7424 */ /* 0x000fce00078e00ff */
[----:B------:R-:W-:Y:S05]  /*db70*/  WARPSYNC.COLLECTIVE R15, `(.L_x_239) ;  /* 0x000000000f0c7348 */ /* 0x000fea0003c00000 */
[----:B------:R-:W-:Y:S02]  /*db80*/  ELECT P6, UR62, PT ;  /* 0x00000000003e782f */ /* 0x000fe400038c0000 */
[----:B------:R-:W-:Y:S01]  /*db90*/  MOV R14, UR62 ;  /* 0x0000003e000e7c02 */ /* 0x000fe20008000f00 */
[----:B------:R-:W-:Y:S10]  /*dba0*/  ENDCOLLECTIVE ;  /* 0x000000000000791b */ /* 0x000ff40003800000 */
.L_x_239:
[----:B------:R-:W-:Y:S05]  /*dbb0*/  BSYNC B0 ;  /* 0x0000000000007941 */ /* 0x000fea0003800000 */
.L_x_238:
[----:B------:R-:W-:Y:S05]  /*dbc0*/  BRA `(.L_x_240) ;  /* 0xfffffffc00147947 */ /* 0x000fea000383ffff */
.L_x_232:
[----:B0-----:R0:W1:Y:S02]  /*dbd0*/  SYNCS.PHASECHK.TRANS64.TRYWAIT P0, [R7+URZ], R4 ;  /* 0x00000004070075a7 */ /* 0x001064000800017f */
[----:B-1----:R-:W-:Y:S05]  /*dbe0*/  @!P0 NANOSLEEP.SYNCS 0x989680 ;  /* 0x009896800000895d */ /* 0x002fea0003900000 */
[----:B------:R-:W1:Y:S02]  /*dbf0*/  @!P0 SYNCS.PHASECHK.TRANS64 P0, [R7+URZ], R4 ;  /* 0x00000004070085a7 */ /* 0x000e64000800007f */
[----:B-1----:R-:W-:Y:S05]  /*dc00*/  @!P0 BRA `(.L_x_232) ;  /* 0xfffffffc00f08947 */ /* 0x002fea000383ffff */
[----:B------:R-:W-:Y:S05]  /*dc10*/  BRA `(.L_x_241) ;  /* 0xfffffffc004c7947 */ /* 0x000fea000383ffff */
.L_x_242:
[----:B------:R-:W-:-:S00]  /*dc20*/  BRA `(.L_x_242) ;  /* 0xfffffffc00fc7947 */ /* 0x000fc0000383ffff */
[----:B------:R-:W-:-:S00]  /*dc30*/  NOP ;  /* 0x0000000000007918 */ /* 0x000fc00000000000 */
        /* <DEDUP_REMOVED lines=12> */
.L_x_243:


//--------------------- .nv.global.init           --------------------------
	.section	.nv.global.init,"aw",@progbits
.nv.global.init:
	.type		$str$22,@object
	.size		$str$22,($str$23 - $str$22)
$str$22:
        /*0000*/ 	.byte	0x6b, 0x5f, 0x74, 0x69, 0x6c, 0x65, 0x5f, 0x63, 0x6f, 0x75, 0x6e, 0x74, 0x20, 0x3e, 0x3d, 0x20
        /*0010*/ 	.byte	0x31, 0x00
	.type		$str$23,@object
	.size		$str$23,(__unnamed_1 - $str$23)
$str$23:
        /*0012*/ 	.byte	0x2f, 0x74, 0x6d, 0x70, 0x2f, 0x63, 0x75, 0x74, 0x6c, 0x61, 0x73, 0x73, 0x5f, 0x73, 0x77, 0x65
        /*0022*/ 	.byte	0x65, 0x70, 0x5f, 0x73, 0x72, 0x63, 0x2f, 0x69, 0x6e, 0x63, 0x6c, 0x75, 0x64, 0x65, 0x2f, 0x63
        /*0032*/ 	.byte	0x75, 0x74, 0x6c, 0x61, 0x73, 0x73, 0x2f, 0x67, 0x65, 0x6d, 0x6d, 0x2f, 0x63, 0x6f, 0x6c, 0x6c
        /*0042*/ 	.byte	0x65, 0x63, 0x74, 0x69, 0x76, 0x65, 0x2f, 0x73, 0x6d, 0x39, 0x30, 0x5f, 0x6d, 0x6d, 0x61, 0x5f
        /*0052*/ 	.byte	0x74, 0x6d, 0x61, 0x5f, 0x67, 0x6d, 0x6d, 0x61, 0x5f, 0x73, 0x73, 0x5f, 0x77, 0x61, 0x72, 0x70
        /*0062*/ 	.byte	0x73, 0x70, 0x65, 0x63, 0x69, 0x61, 0x6c, 0x69, 0x7a, 0x65, 0x64, 0x2e, 0x68, 0x70, 0x70, 0x00
	.type		__unnamed_1,@object
	.size		__unnamed_1,(.L_0 - __unnamed_1)
__unnamed_1:
        /*0072*/ 	.byte	0x76, 0x6f, 0x69, 0x64, 0x20, 0x63, 0x75, 0x74, 0x6c, 0x61, 0x73, 0x73, 0x3a, 0x3a, 0x67, 0x65
        /* <DEDUP_REMOVED lines=180> */
        /*0bc2*/ 	.byte	0x75, 0x74, 0x65, 0x3a, 0x3a, 0x69, 0x64, 0x65, 0x6e, 0x74, 0x69, 0x74, 0x79, 0x5d, 0x00
.L_0:


//--------------------- .nv.shared._ZN7cutlass13device_kernelINS_4gemm6kernel13GemmUniversalIN4cute5tupleIJiiiiEEENS1_10collective13CollectiveMmaINS1_34MainloopSm90TmaGmmaWarpSpecializedILi2ENS5_IJNS4_1CILi2EEENSA_ILi1EEESC_EEENS1_35KernelTmaWarpSpecializedCooperativeEEENS5_IJNSA_ILi128EEENSA_ILi176EEESG_EEENS_10bfloat16_tENS5_IJlSC_lEEESJ_SK_NS4_8TiledMMAINS4_8MMA_AtomIJNS4_4SM904GMMA27MMA_64x16x16_F32BF16BF16_SSILNSO_5MajorE0ELSQ_0ELNSO_7ScaleInE1ELSR_1EEEEEENS4_6LayoutISD_NS5_IJSC_NSA_ILi0EEESV_EEEEENS5_IJNS4_10UnderscoreESY_SY_EEEEENS4_13SM90_TMA_LOADENS4_14ComposedLayoutINS4_7SwizzleILi3ELi4ELi3EEENS4_18smem_ptr_flag_bitsILi16EEENSU_INS5_IJNSA_ILi8EEENSA_ILi64EEEEEENS5_IJS18_SC_EEEEEEEvNS4_8identityENS4_23SM90_TMA_LOAD_MULTICASTES1C_vS1D_EENS_8epilogue10collective6detail29Sm90TmaWarpSpecializedAdapterINS1H_15DefaultEpilogueISJ_SK_SK_NS1G_6thread17LinearCombinationISJ_Li1EffLNS1L_9ScaleType4KindE0ELNS_15FloatRoundStyleE2ESJ_EENS1_15EpilogueDefaultEEEEEvvEEEEvNT_6ParamsE --------------------------
	.section	.nv.shared._ZN7cutlass13device_kernelINS_4gemm6kernel13GemmUniversalIN4cute5tupleIJiiiiEEENS1_10collective13CollectiveMmaINS1_34MainloopSm90TmaGmmaWarpSpecializedILi2ENS5_IJNS4_1CILi2EEENSA_ILi1EEESC_EEENS1_35KernelTmaWarpSpecializedCooperativeEEENS5_IJNSA_ILi128EEENSA_ILi176EEESG_EEENS_10bfloat16_tENS5_IJlSC_lEEESJ_SK_NS4_8TiledMMAINS4_8MMA_AtomIJNS4_4SM904GMMA27MMA_64x16x16_F32BF16BF16_SSILNSO_5MajorE0ELSQ_0ELNSO_7ScaleInE1ELSR_1EEEEEENS4_6LayoutISD_NS5_IJSC_NSA_ILi0EEESV_EEEEENS5_IJNS4_10UnderscoreESY_SY_EEEEENS4_13SM90_TMA_LOADENS4_14ComposedLayoutINS4_7SwizzleILi3ELi4ELi3EEENS4_18smem_ptr_flag_bitsILi16EEENSU_INS5_IJNSA_ILi8EEENSA_ILi64EEEEEENS5_IJS18_SC_EEEEEEEvNS4_8identityENS4_23SM90_TMA_LOAD_MULTICASTES1C_vS1D_EENS_8epilogue10collective6detail29Sm90TmaWarpSpecializedAdapterINS1H_15DefaultEpilogueISJ_SK_SK_NS1G_6thread17LinearCombinationISJ_Li1EffLNS1L_9ScaleType4KindE0ELNS_15FloatRoundStyleE2ESJ_EENS1_15EpilogueDefaultEEEEEvvEEEEvNT_6ParamsE,"aw",@nobits
	.sectionflags	@""
	.align	16
	.zero		1024


//--------------------- .nv.shared.reserved.0     --------------------------
	.section	.nv.shared.reserved.0,"aw",@nobits
	.weak		__nv_reservedSMEM_offset_0_alias
	.size		__nv_reservedSMEM_offset_0_alias, 0, 0
	.other		__nv_reservedSMEM_offset_0_alias,@"STO_CUDA_RESERVED_SHARED STV_DEFAULT"
__nv_reservedSMEM_offset_0_alias:
	.zero		0


//--------------------- .nv.global                --------------------------
	.section	.nv.global,"aw",@nobits
.nv.global:
	.type		_ZN39_INTERNAL_2a0595b5_4_k_cu_86962498_70784cute1_E,@object
	.size		_ZN39_INTERNAL_2a0595b5_4_k_cu_86962498_70784cute1_E,(_ZN39_INTERNAL_2a0595b5_4_k_cu_86962498_70784cuda3std3__45__cpo6cbeginE - _ZN39_INTERNAL_2a0595b5_4_k_cu_86962498_70784cute1_E)
_ZN39_INTERNAL_2a0595b5_4_k_cu_86962498_70784cute1_E:
	.zero		1
	.type		_ZN39_INTERNAL_2a0595b5_4_k_cu_86962498_70784cuda3std3__45__cpo6cbeginE,@object
	.size		_ZN39_INTERNAL_2a0595b5_4_k_cu_86962498_70784cuda3std3__45__cpo6cbeginE,(_ZN39_INTERNAL_2a0595b5_4_k_cu_86962498_70784cuda3std3__48in_placeE - _ZN39_INTERNAL_2a0595b5_4_k_cu_86962498_70784cuda3std3__45__cpo6cbeginE)
_ZN39_INTERNAL_2a0595b5_4_k_cu_86962498_70784cuda3std3__45__cpo6cbeginE:
	.zero		1
	.type		_ZN39_INTERNAL_2a0595b5_4_k_cu_86962498_70784cuda3std3__48in_placeE,@object
	.size		_ZN39_INTERNAL_2a0595b5_4_k_cu_86962498_70784cuda3std3__48in_placeE,(_ZN39_INTERNAL_2a0595b5_4_k_cu_86962498_70784cuda3std6ranges3__45__cpo9iter_moveE - _ZN39_INTERNAL_2a0595b5_4_k_cu_86962498_70784cuda3std3__48in_placeE)
_ZN39_INTERNAL_2a0595b5_4_k_cu_86962498_70784cuda3std3__48in_placeE:
	.zero		1
	.type		_ZN39_INTERNAL_2a0595b5_4_k_cu_86962498_70784cuda3std6ranges3__45__cpo9iter_moveE,@object
	.size		_ZN39_INTERNAL_2a0595b5_4_k_cu_86962498_70784cuda3std6ranges3__45__cpo9iter_moveE,(_ZN39_INTERNAL_2a0595b5_4_k_cu_86962498_70784cuda3std3__45__cpo5beginE - _ZN39_INTERNAL_2a0595b5_4_k_cu_86962498_70784cuda3std6ranges3__45__cpo9iter_moveE)
_ZN39_INTERNAL_2a0595b5_4_k_cu_86962498_70784cuda3std6ranges3__45__cpo9iter_moveE:
	.zero		1
	.type		_ZN39_INTERNAL_2a0595b5_4_k_cu_86962498_70784cuda3std3__45__cpo5beginE,@object
	.size		_ZN39_INTERNAL_2a0595b5_4_k_cu_86962498_70784cuda3std3__45__cpo5beginE,(_ZN39_INTERNAL_2a0595b5_4_k_cu_86962498_70784cuda3std3__441_GLOBAL__N__2a0595b5_4_k_cu_86962498_70786ignoreE - _ZN39_INTERNAL_2a0595b5_4_k_cu_86962498_70784cuda3std3__45__cpo5beginE)
_ZN39_INTERNAL_2a0595b5_4_k_cu_86962498_70784cuda3std3__45__cpo5beginE:
	.zero		1
	.type		_ZN39_INTERNAL_2a0595b5_4_k_cu_86962498_70784cuda3std3__441_GLOBAL__N__2a0595b5_4_k_cu_86962498_70786ignoreE,@object
	.size		_ZN39_INTERNAL_2a0595b5_4_k_cu_86962498_70784cuda3std3__441_GLOBAL__N__2a0595b5_4_k_cu_86962498_70786ignoreE,(_ZN39_INTERNAL_2a0595b5_4_k_cu_86962498_70784cute7productE - _ZN39_INTERNAL_2a0595b5_4_k_cu_86962498_70784cuda3std3__441_GLOBAL__N__2a0595b5_4_k_cu_86962498_70786ignoreE)
_ZN39_INTERNAL_2a0595b5_4_k_cu_86962498_70784cuda3std3__441_GLOBAL__N__2a0595b5_4_k_cu_86962498_70786ignoreE:
	.zero		1
	.type		_ZN39_INTERNAL_2a0595b5_4_k_cu_86962498_70784cute7productE,@object
	.size		_ZN39_INTERNAL_2a0595b5_4_k_cu_86962498_70784cute7productE,(_ZN39_INTERNAL_2a0595b5_4_k_cu_86962498_70784cuda3std3__45__cpo3endE - _ZN39_INTERNAL_2a0595b5_4_k_cu_86962498_70784cute7productE)
_ZN39_INTERNAL_2a0595b5_4_k_cu_86962498_70784cute7productE:
	.zero		1
	.type		_ZN39_INTERNAL_2a0595b5_4_k_cu_86962498_70784cuda3std3__45__cpo3endE,@object
	.size		_ZN39_INTERNAL_2a0595b5_4_k_cu_86962498_70784cuda3std3__45__cpo3endE,(_ZN39_INTERNAL_2a0595b5_4_k_cu_86962498_70784cuda3std3__419piecewise_constructE - _ZN39_INTERNAL_2a0595b5_4_k_cu_86962498_70784cuda3std3__45__cpo3endE)
_ZN39_INTERNAL_2a0595b5_4_k_cu_86962498_70784cuda3std3__45__cpo3endE:
	.zero		1
	.type		_ZN39_INTERNAL_2a0595b5_4_k_cu_86962498_70784cuda3std3__419piecewise_constructE,@object
	.size		_ZN39_INTERNAL_2a0595b5_4_k_cu_86962498_70784cuda3std3__419piecewise_constructE,(_ZN39_INTERNAL_2a0595b5_4_k_cu_86962498_70784cuda3std3__45__cpo4cendE - _ZN39_INTERNAL_2a0595b5_4_k_cu_86962498_70784cuda3std3__419piecewise_constructE)
_ZN39_INTERNAL_2a0595b5_4_k_cu_86962498_70784cuda3std3__419piecewise_constructE:
	.zero		1
	.type		_ZN39_INTERNAL_2a0595b5_4_k_cu_86962498_70784cuda3std3__45__cpo4cendE,@object
	.size		_ZN39_INTERNAL_2a0595b5_4_k_cu_86962498_70784cuda3std3__45__cpo4cendE,(_ZN39_INTERNAL_2a0595b5_4_k_cu_86962498_70784cuda3std6ranges3__45__cpo4swapE - _ZN39_INTERNAL_2a0595b5_4_k_cu_86962498_70784cuda3std3__45__cpo4cendE)
_ZN39_INTERNAL_2a0595b5_4_k_cu_86962498_70784cuda3std3__45__cpo4cendE:
	.zero		1
	.type		_ZN39_INTERNAL_2a0595b5_4_k_cu_86962498_70784cuda3std6ranges3__45__cpo4swapE,@object
	.size		_ZN39_INTERNAL_2a0595b5_4_k_cu_86962498_70784cuda3std6ranges3__45__cpo4swapE,(.L_8 - _ZN39_INTERNAL_2a0595b5_4_k_cu_86962498_70784cuda3std6ranges3__45__cpo4swapE)
_ZN39_INTERNAL_2a0595b5_4_k_cu_86962498_70784cuda3std6ranges3__45__cpo4swapE:
	.zero		1
.L_8:


//--------------------- .nv.constant0._ZN7cutlass13device_kernelINS_4gemm6kernel13GemmUniversalIN4cute5tupleIJiiiiEEENS1_10collective13CollectiveMmaINS1_34MainloopSm90TmaGmmaWarpSpecializedILi2ENS5_IJNS4_1CILi2EEENSA_ILi1EEESC_EEENS1_35KernelTmaWarpSpecializedCooperativeEEENS5_IJNSA_ILi128EEENSA_ILi176EEESG_EEENS_10bfloat16_tENS5_IJlSC_lEEESJ_SK_NS4_8TiledMMAINS4_8MMA_AtomIJNS4_4SM904GMMA27MMA_64x16x16_F32BF16BF16_SSILNSO_5MajorE0ELSQ_0ELNSO_7ScaleInE1ELSR_1EEEEEENS4_6LayoutISD_NS5_IJSC_NSA_ILi0EEESV_EEEEENS5_IJNS4_10UnderscoreESY_SY_EEEEENS4_13SM90_TMA_LOADENS4_14ComposedLayoutINS4_7SwizzleILi3ELi4ELi3EEENS4_18smem_ptr_flag_bitsILi16EEENSU_INS5_IJNSA_ILi8EEENSA_ILi64EEEEEENS5_IJS18_SC_EEEEEEEvNS4_8identityENS4_23SM90_TMA_LOAD_MULTICASTES1C_vS1D_EENS_8epilogue10collective6detail29Sm90TmaWarpSpecializedAdapterINS1H_15DefaultEpilogueISJ_SK_SK_NS1G_6thread17LinearCombinationISJ_Li1EffLNS1L_9ScaleType4KindE0ELNS_15FloatRoundStyleE2ESJ_EENS1_15EpilogueDefaultEEEEEvvEEEEvNT_6ParamsE --------------------------
	.section	.nv.constant0._ZN7cutlass13device_kernelINS_4gemm6kernel13GemmUniversalIN4cute5tupleIJiiiiEEENS1_10collective13CollectiveMmaINS1_34MainloopSm90TmaGmmaWarpSpecializedILi2ENS5_IJNS4_1CILi2EEENSA_ILi1EEESC_EEENS1_35KernelTmaWarpSpecializedCooperativeEEENS5_IJNSA_ILi128EEENSA_ILi176EEESG_EEENS_10bfloat16_tENS5_IJlSC_lEEESJ_SK_NS4_8TiledMMAINS4_8MMA_AtomIJNS4_4SM904GMMA27MMA_64x16x16_F32BF16BF16_SSILNSO_5MajorE0ELSQ_0ELNSO_7ScaleInE1ELSR_1EEEEEENS4_6LayoutISD_NS5_IJSC_NSA_ILi0EEESV_EEEEENS5_IJNS4_10UnderscoreESY_SY_EEEEENS4_13SM90_TMA_LOADENS4_14ComposedLayoutINS4_7SwizzleILi3ELi4ELi3EEENS4_18smem_ptr_flag_bitsILi16EEENSU_INS5_IJNSA_ILi8EEENSA_ILi64EEEEEENS5_IJS18_SC_EEEEEEEvNS4_8identityENS4_23SM90_TMA_LOAD_MULTICASTES1C_vS1D_EENS_8epilogue10collective6detail29Sm90TmaWarpSpecializedAdapterINS1H_15DefaultEpilogueISJ_SK_SK_NS1G_6thread17LinearCombinationISJ_Li1EffLNS1L_9ScaleType4KindE0ELNS_15FloatRoundStyleE2ESJ_EENS1_15EpilogueDefaultEEEEEvvEEEEvNT_6ParamsE,"a",@progbits
	.sectionflags	@""
	.align	4
.nv.constant0._ZN7cutlass13device_kernelINS_4gemm6kernel13GemmUniversalIN4cute5tupleIJiiiiEEENS1_10collective13CollectiveMmaINS1_34MainloopSm90TmaGmmaWarpSpecializedILi2ENS5_IJNS4_1CILi2EEENSA_ILi1EEESC_EEENS1_35KernelTmaWarpSpecializedCooperativeEEENS5_IJNSA_ILi128EEENSA_ILi176EEESG_EEENS_10bfloat16_tENS5_IJlSC_lEEESJ_SK_NS4_8TiledMMAINS4_8MMA_AtomIJNS4_4SM904GMMA27MMA_64x16x16_F32BF16BF16_SSILNSO_5MajorE0ELSQ_0ELNSO_7ScaleInE1ELSR_1EEEEEENS4_6LayoutISD_NS5_IJSC_NSA_ILi0EEESV_EEEEENS5_IJNS4_10UnderscoreESY_SY_EEEEENS4_13SM90_TMA_LOADENS4_14ComposedLayoutINS4_7SwizzleILi3ELi4ELi3EEENS4_18smem_ptr_flag_bitsILi16EEENSU_INS5_IJNSA_ILi8EEENSA_ILi64EEEEEENS5_IJS18_SC_EEEEEEEvNS4_8identityENS4_23SM90_TMA_LOAD_MULTICASTES1C_vS1D_EENS_8epilogue10collective6detail29Sm90TmaWarpSpecializedAdapterINS1H_15DefaultEpilogueISJ_SK_SK_NS1G_6thread17LinearCombinationISJ_Li1EffLNS1L_9ScaleType4KindE0ELNS_15FloatRoundStyleE2ESJ_EENS1_15EpilogueDefaultEEEEEvvEEEEvNT_6ParamsE:
	.zero		1664


//--------------------- SYMBOLS --------------------------

	.type		.nv.reservedSmem.offset0,@object
	.size		.nv.reservedSmem.offset0,0x4
	.type		__assertfail,@function
